//
// Generated by NVIDIA NVVM Compiler
//
// Compiler Build ID: CL-36424714
// Cuda compilation tools, release 13.0, V13.0.88
// Based on NVVM 20.0.0
//

.version 9.0
.target sm_100
.address_size 64

	// .globl	_Z14low_reg_kernelPfPKfi

.visible .entry _Z14low_reg_kernelPfPKfi(
	.param .u64 .ptr .align 1 _Z14low_reg_kernelPfPKfi_param_0,
	.param .u64 .ptr .align 1 _Z14low_reg_kernelPfPKfi_param_1,
	.param .u32 _Z14low_reg_kernelPfPKfi_param_2
)
{
	.reg .pred 	%p<4>;
	.reg .b32 	%r<15>;
	.reg .b32 	%f<10>;
	.reg .b64 	%rd<9>;

	ld.param.u64 	%rd3, [_Z14low_reg_kernelPfPKfi_param_0];
	ld.param.u64 	%rd4, [_Z14low_reg_kernelPfPKfi_param_1];
	ld.param.u32 	%r8, [_Z14low_reg_kernelPfPKfi_param_2];
	mov.u32 	%r9, %ctaid.x;
	mov.u32 	%r1, %ntid.x;
	mov.u32 	%r10, %tid.x;
	mad.lo.s32 	%r13, %r9, %r1, %r10;
	setp.ge.s32 	%p1, %r13, %r8;
	@%p1 bra 	$L__BB0_5;
	mov.u32 	%r11, %nctaid.x;
	mul.lo.s32 	%r3, %r1, %r11;
	cvta.to.global.u64 	%rd1, %rd4;
	cvta.to.global.u64 	%rd2, %rd3;
$L__BB0_2:
	mul.wide.s32 	%rd5, %r13, 4;
	add.s64 	%rd6, %rd1, %rd5;
	ld.global.nc.f32 	%f5, [%rd6];
	mul.f32 	%f1, %f5, 0f3F7FF972;
	mov.f32 	%f9, 0f00000000;
	mov.b32 	%r14, 0;
$L__BB0_3:
	.pragma "nounroll";
	fma.rn.f32 	%f6, %f9, 0f3F800347, %f1;
	fma.rn.f32 	%f7, %f6, 0f3F800347, %f1;
	fma.rn.f32 	%f8, %f7, 0f3F800347, %f1;
	fma.rn.f32 	%f9, %f8, 0f3F800347, %f1;
	add.s32 	%r14, %r14, 4;
	setp.ne.s32 	%p2, %r14, 16;
	@%p2 bra 	$L__BB0_3;
	add.s64 	%rd8, %rd2, %rd5;
	st.global.f32 	[%rd8], %f9;
	add.s32 	%r13, %r13, %r3;
	setp.lt.s32 	%p3, %r13, %r8;
	@%p3 bra 	$L__BB0_2;
$L__BB0_5:
	ret;

}
	// .globl	_Z15high_reg_kernelPfPKfi
.visible .entry _Z15high_reg_kernelPfPKfi(
	.param .u64 .ptr .align 1 _Z15high_reg_kernelPfPKfi_param_0,
	.param .u64 .ptr .align 1 _Z15high_reg_kernelPfPKfi_param_1,
	.param .u32 _Z15high_reg_kernelPfPKfi_param_2
)
{
	.reg .pred 	%p<3>;
	.reg .b32 	%r<11>;
	.reg .b32 	%f<2105>;
	.reg .b64 	%rd<10>;

	ld.param.u32 	%r6, [_Z15high_reg_kernelPfPKfi_param_2];
	mov.u32 	%r7, %ctaid.x;
	mov.u32 	%r1, %ntid.x;
	mov.u32 	%r8, %tid.x;
	mad.lo.s32 	%r10, %r7, %r1, %r8;
	setp.ge.s32 	%p1, %r10, %r6;
	@%p1 bra 	$L__BB1_3;
	mov.u32 	%r9, %nctaid.x;
	mul.lo.s32 	%r3, %r1, %r9;
$L__BB1_2:
	ld.param.u64 	%rd9, [_Z15high_reg_kernelPfPKfi_param_1];
	ld.param.u64 	%rd8, [_Z15high_reg_kernelPfPKfi_param_0];
	cvta.to.global.u64 	%rd3, %rd9;
	mul.wide.s32 	%rd4, %r10, 4;
	add.s64 	%rd5, %rd3, %rd4;
	ld.global.nc.f32 	%f1, [%rd5];
	mul.f32 	%f2, %f1, 0f3F8CCCCD;
	mul.f32 	%f3, %f1, 0f3F99999A;
	mul.f32 	%f4, %f1, 0f3FA66666;
	mul.f32 	%f5, %f1, 0f3FB33333;
	mul.f32 	%f6, %f1, 0f3FC00000;
	mul.f32 	%f7, %f1, 0f3FCCCCCD;
	mul.f32 	%f8, %f1, 0f3FD9999A;
	mul.f32 	%f9, %f1, 0f3FE66666;
	mul.f32 	%f10, %f1, 0f3FF33333;
	add.f32 	%f11, %f1, %f1;
	mul.f32 	%f12, %f1, 0f40066666;
	mul.f32 	%f13, %f1, 0f400CCCCD;
	mul.f32 	%f14, %f1, 0f40133333;
	mul.f32 	%f15, %f1, 0f4019999A;
	mul.f32 	%f16, %f1, 0f40200000;
	mul.f32 	%f17, %f1, 0f40266666;
	mul.f32 	%f18, %f1, 0f402CCCCD;
	mul.f32 	%f19, %f1, 0f40333333;
	mul.f32 	%f20, %f1, 0f4039999A;
	mul.f32 	%f21, %f1, 0f40400000;
	mul.f32 	%f22, %f1, 0f40466666;
	mul.f32 	%f23, %f1, 0f404CCCCD;
	mul.f32 	%f24, %f1, 0f40533333;
	mul.f32 	%f25, %f1, 0f4059999A;
	fma.rn.f32 	%f26, %f1, 0f3F800347, %f1;
	fma.rn.f32 	%f27, %f2, 0f3F80068E, %f1;
	fma.rn.f32 	%f28, %f3, 0f3F8009D5, %f1;
	fma.rn.f32 	%f29, %f4, 0f3F800D1B, %f1;
	fma.rn.f32 	%f30, %f1, 0f3F801062, %f1;
	fma.rn.f32 	%f31, %f5, 0f3F8013A9, %f1;
	fma.rn.f32 	%f32, %f6, 0f3F8016F0, %f1;
	fma.rn.f32 	%f33, %f7, 0f3F801A37, %f1;
	fma.rn.f32 	%f34, %f1, 0f3F801D7E, %f1;
	fma.rn.f32 	%f35, %f8, 0f3F8020C5, %f1;
	fma.rn.f32 	%f36, %f9, 0f3F80240B, %f1;
	fma.rn.f32 	%f37, %f10, 0f3F802752, %f1;
	fma.rn.f32 	%f38, %f1, 0f3F802A99, %f1;
	fma.rn.f32 	%f39, %f11, 0f3F802DE0, %f1;
	fma.rn.f32 	%f40, %f12, 0f3F803127, %f1;
	fma.rn.f32 	%f41, %f13, 0f3F80346E, %f1;
	fma.rn.f32 	%f42, %f1, 0f3F8037B5, %f1;
	fma.rn.f32 	%f43, %f14, 0f3F803AFB, %f1;
	fma.rn.f32 	%f44, %f15, 0f3F803E42, %f1;
	fma.rn.f32 	%f45, %f16, 0f3F804189, %f1;
	fma.rn.f32 	%f46, %f1, 0f3F8044D0, %f1;
	fma.rn.f32 	%f47, %f17, 0f3F804817, %f1;
	fma.rn.f32 	%f48, %f18, 0f3F804B5E, %f1;
	fma.rn.f32 	%f49, %f19, 0f3F804EA5, %f1;
	fma.rn.f32 	%f50, %f1, 0f3F8051EC, %f1;
	fma.rn.f32 	%f51, %f20, 0f3F805532, %f1;
	fma.rn.f32 	%f52, %f21, 0f3F805879, %f1;
	fma.rn.f32 	%f53, %f22, 0f3F805BC0, %f1;
	fma.rn.f32 	%f54, %f1, 0f3F805F07, %f1;
	fma.rn.f32 	%f55, %f23, 0f3F80624E, %f1;
	fma.rn.f32 	%f56, %f24, 0f3F806595, %f1;
	fma.rn.f32 	%f57, %f25, 0f3F8068DC, %f1;
	fma.rn.f32 	%f58, %f26, 0f3F800347, %f1;
	fma.rn.f32 	%f59, %f27, 0f3F80068E, %f1;
	fma.rn.f32 	%f60, %f28, 0f3F8009D5, %f1;
	fma.rn.f32 	%f61, %f29, 0f3F800D1B, %f1;
	fma.rn.f32 	%f62, %f30, 0f3F801062, %f1;
	fma.rn.f32 	%f63, %f31, 0f3F8013A9, %f1;
	fma.rn.f32 	%f64, %f32, 0f3F8016F0, %f1;
	fma.rn.f32 	%f65, %f33, 0f3F801A37, %f1;
	fma.rn.f32 	%f66, %f34, 0f3F801D7E, %f1;
	fma.rn.f32 	%f67, %f35, 0f3F8020C5, %f1;
	fma.rn.f32 	%f68, %f36, 0f3F80240B, %f1;
	fma.rn.f32 	%f69, %f37, 0f3F802752, %f1;
	fma.rn.f32 	%f70, %f38, 0f3F802A99, %f1;
	fma.rn.f32 	%f71, %f39, 0f3F802DE0, %f1;
	fma.rn.f32 	%f72, %f40, 0f3F803127, %f1;
	fma.rn.f32 	%f73, %f41, 0f3F80346E, %f1;
	fma.rn.f32 	%f74, %f42, 0f3F8037B5, %f1;
	fma.rn.f32 	%f75, %f43, 0f3F803AFB, %f1;
	fma.rn.f32 	%f76, %f44, 0f3F803E42, %f1;
	fma.rn.f32 	%f77, %f45, 0f3F804189, %f1;
	fma.rn.f32 	%f78, %f46, 0f3F8044D0, %f1;
	fma.rn.f32 	%f79, %f47, 0f3F804817, %f1;
	fma.rn.f32 	%f80, %f48, 0f3F804B5E, %f1;
	fma.rn.f32 	%f81, %f49, 0f3F804EA5, %f1;
	fma.rn.f32 	%f82, %f50, 0f3F8051EC, %f1;
	fma.rn.f32 	%f83, %f51, 0f3F805532, %f1;
	fma.rn.f32 	%f84, %f52, 0f3F805879, %f1;
	fma.rn.f32 	%f85, %f53, 0f3F805BC0, %f1;
	fma.rn.f32 	%f86, %f54, 0f3F805F07, %f1;
	fma.rn.f32 	%f87, %f55, 0f3F80624E, %f1;
	fma.rn.f32 	%f88, %f56, 0f3F806595, %f1;
	fma.rn.f32 	%f89, %f57, 0f3F8068DC, %f1;
	fma.rn.f32 	%f90, %f58, 0f3F800347, %f1;
	fma.rn.f32 	%f91, %f59, 0f3F80068E, %f1;
	fma.rn.f32 	%f92, %f60, 0f3F8009D5, %f1;
	fma.rn.f32 	%f93, %f61, 0f3F800D1B, %f1;
	fma.rn.f32 	%f94, %f62, 0f3F801062, %f1;
	fma.rn.f32 	%f95, %f63, 0f3F8013A9, %f1;
	fma.rn.f32 	%f96, %f64, 0f3F8016F0, %f1;
	fma.rn.f32 	%f97, %f65, 0f3F801A37, %f1;
	fma.rn.f32 	%f98, %f66, 0f3F801D7E, %f1;
	fma.rn.f32 	%f99, %f67, 0f3F8020C5, %f1;
	fma.rn.f32 	%f100, %f68, 0f3F80240B, %f1;
	fma.rn.f32 	%f101, %f69, 0f3F802752, %f1;
	fma.rn.f32 	%f102, %f70, 0f3F802A99, %f1;
	fma.rn.f32 	%f103, %f71, 0f3F802DE0, %f1;
	fma.rn.f32 	%f104, %f72, 0f3F803127, %f1;
	fma.rn.f32 	%f105, %f73, 0f3F80346E, %f1;
	fma.rn.f32 	%f106, %f74, 0f3F8037B5, %f1;
	fma.rn.f32 	%f107, %f75, 0f3F803AFB, %f1;
	fma.rn.f32 	%f108, %f76, 0f3F803E42, %f1;
	fma.rn.f32 	%f109, %f77, 0f3F804189, %f1;
	fma.rn.f32 	%f110, %f78, 0f3F8044D0, %f1;
	fma.rn.f32 	%f111, %f79, 0f3F804817, %f1;
	fma.rn.f32 	%f112, %f80, 0f3F804B5E, %f1;
	fma.rn.f32 	%f113, %f81, 0f3F804EA5, %f1;
	fma.rn.f32 	%f114, %f82, 0f3F8051EC, %f1;
	fma.rn.f32 	%f115, %f83, 0f3F805532, %f1;
	fma.rn.f32 	%f116, %f84, 0f3F805879, %f1;
	fma.rn.f32 	%f117, %f85, 0f3F805BC0, %f1;
	fma.rn.f32 	%f118, %f86, 0f3F805F07, %f1;
	fma.rn.f32 	%f119, %f87, 0f3F80624E, %f1;
	fma.rn.f32 	%f120, %f88, 0f3F806595, %f1;
	fma.rn.f32 	%f121, %f89, 0f3F8068DC, %f1;
	fma.rn.f32 	%f122, %f90, 0f3F800347, %f1;
	fma.rn.f32 	%f123, %f91, 0f3F80068E, %f1;
	fma.rn.f32 	%f124, %f92, 0f3F8009D5, %f1;
	fma.rn.f32 	%f125, %f93, 0f3F800D1B, %f1;
	fma.rn.f32 	%f126, %f94, 0f3F801062, %f1;
	fma.rn.f32 	%f127, %f95, 0f3F8013A9, %f1;
	fma.rn.f32 	%f128, %f96, 0f3F8016F0, %f1;
	fma.rn.f32 	%f129, %f97, 0f3F801A37, %f1;
	fma.rn.f32 	%f130, %f98, 0f3F801D7E, %f1;
	fma.rn.f32 	%f131, %f99, 0f3F8020C5, %f1;
	fma.rn.f32 	%f132, %f100, 0f3F80240B, %f1;
	fma.rn.f32 	%f133, %f101, 0f3F802752, %f1;
	fma.rn.f32 	%f134, %f102, 0f3F802A99, %f1;
	fma.rn.f32 	%f135, %f103, 0f3F802DE0, %f1;
	fma.rn.f32 	%f136, %f104, 0f3F803127, %f1;
	fma.rn.f32 	%f137, %f105, 0f3F80346E, %f1;
	fma.rn.f32 	%f138, %f106, 0f3F8037B5, %f1;
	fma.rn.f32 	%f139, %f107, 0f3F803AFB, %f1;
	fma.rn.f32 	%f140, %f108, 0f3F803E42, %f1;
	fma.rn.f32 	%f141, %f109, 0f3F804189, %f1;
	fma.rn.f32 	%f142, %f110, 0f3F8044D0, %f1;
	fma.rn.f32 	%f143, %f111, 0f3F804817, %f1;
	fma.rn.f32 	%f144, %f112, 0f3F804B5E, %f1;
	fma.rn.f32 	%f145, %f113, 0f3F804EA5, %f1;
	fma.rn.f32 	%f146, %f114, 0f3F8051EC, %f1;
	fma.rn.f32 	%f147, %f115, 0f3F805532, %f1;
	fma.rn.f32 	%f148, %f116, 0f3F805879, %f1;
	fma.rn.f32 	%f149, %f117, 0f3F805BC0, %f1;
	fma.rn.f32 	%f150, %f118, 0f3F805F07, %f1;
	fma.rn.f32 	%f151, %f119, 0f3F80624E, %f1;
	fma.rn.f32 	%f152, %f120, 0f3F806595, %f1;
	fma.rn.f32 	%f153, %f121, 0f3F8068DC, %f1;
	fma.rn.f32 	%f154, %f122, 0f3F800347, %f1;
	fma.rn.f32 	%f155, %f123, 0f3F80068E, %f1;
	fma.rn.f32 	%f156, %f124, 0f3F8009D5, %f1;
	fma.rn.f32 	%f157, %f125, 0f3F800D1B, %f1;
	fma.rn.f32 	%f158, %f126, 0f3F801062, %f1;
	fma.rn.f32 	%f159, %f127, 0f3F8013A9, %f1;
	fma.rn.f32 	%f160, %f128, 0f3F8016F0, %f1;
	fma.rn.f32 	%f161, %f129, 0f3F801A37, %f1;
	fma.rn.f32 	%f162, %f130, 0f3F801D7E, %f1;
	fma.rn.f32 	%f163, %f131, 0f3F8020C5, %f1;
	fma.rn.f32 	%f164, %f132, 0f3F80240B, %f1;
	fma.rn.f32 	%f165, %f133, 0f3F802752, %f1;
	fma.rn.f32 	%f166, %f134, 0f3F802A99, %f1;
	fma.rn.f32 	%f167, %f135, 0f3F802DE0, %f1;
	fma.rn.f32 	%f168, %f136, 0f3F803127, %f1;
	fma.rn.f32 	%f169, %f137, 0f3F80346E, %f1;
	fma.rn.f32 	%f170, %f138, 0f3F8037B5, %f1;
	fma.rn.f32 	%f171, %f139, 0f3F803AFB, %f1;
	fma.rn.f32 	%f172, %f140, 0f3F803E42, %f1;
	fma.rn.f32 	%f173, %f141, 0f3F804189, %f1;
	fma.rn.f32 	%f174, %f142, 0f3F8044D0, %f1;
	fma.rn.f32 	%f175, %f143, 0f3F804817, %f1;
	fma.rn.f32 	%f176, %f144, 0f3F804B5E, %f1;
	fma.rn.f32 	%f177, %f145, 0f3F804EA5, %f1;
	fma.rn.f32 	%f178, %f146, 0f3F8051EC, %f1;
	fma.rn.f32 	%f179, %f147, 0f3F805532, %f1;
	fma.rn.f32 	%f180, %f148, 0f3F805879, %f1;
	fma.rn.f32 	%f181, %f149, 0f3F805BC0, %f1;
	fma.rn.f32 	%f182, %f150, 0f3F805F07, %f1;
	fma.rn.f32 	%f183, %f151, 0f3F80624E, %f1;
	fma.rn.f32 	%f184, %f152, 0f3F806595, %f1;
	fma.rn.f32 	%f185, %f153, 0f3F8068DC, %f1;
	fma.rn.f32 	%f186, %f154, 0f3F800347, %f1;
	fma.rn.f32 	%f187, %f155, 0f3F80068E, %f1;
	fma.rn.f32 	%f188, %f156, 0f3F8009D5, %f1;
	fma.rn.f32 	%f189, %f157, 0f3F800D1B, %f1;
	fma.rn.f32 	%f190, %f158, 0f3F801062, %f1;
	fma.rn.f32 	%f191, %f159, 0f3F8013A9, %f1;
	fma.rn.f32 	%f192, %f160, 0f3F8016F0, %f1;
	fma.rn.f32 	%f193, %f161, 0f3F801A37, %f1;
	fma.rn.f32 	%f194, %f162, 0f3F801D7E, %f1;
	fma.rn.f32 	%f195, %f163, 0f3F8020C5, %f1;
	fma.rn.f32 	%f196, %f164, 0f3F80240B, %f1;
	fma.rn.f32 	%f197, %f165, 0f3F802752, %f1;
	fma.rn.f32 	%f198, %f166, 0f3F802A99, %f1;
	fma.rn.f32 	%f199, %f167, 0f3F802DE0, %f1;
	fma.rn.f32 	%f200, %f168, 0f3F803127, %f1;
	fma.rn.f32 	%f201, %f169, 0f3F80346E, %f1;
	fma.rn.f32 	%f202, %f170, 0f3F8037B5, %f1;
	fma.rn.f32 	%f203, %f171, 0f3F803AFB, %f1;
	fma.rn.f32 	%f204, %f172, 0f3F803E42, %f1;
	fma.rn.f32 	%f205, %f173, 0f3F804189, %f1;
	fma.rn.f32 	%f206, %f174, 0f3F8044D0, %f1;
	fma.rn.f32 	%f207, %f175, 0f3F804817, %f1;
	fma.rn.f32 	%f208, %f176, 0f3F804B5E, %f1;
	fma.rn.f32 	%f209, %f177, 0f3F804EA5, %f1;
	fma.rn.f32 	%f210, %f178, 0f3F8051EC, %f1;
	fma.rn.f32 	%f211, %f179, 0f3F805532, %f1;
	fma.rn.f32 	%f212, %f180, 0f3F805879, %f1;
	fma.rn.f32 	%f213, %f181, 0f3F805BC0, %f1;
	fma.rn.f32 	%f214, %f182, 0f3F805F07, %f1;
	fma.rn.f32 	%f215, %f183, 0f3F80624E, %f1;
	fma.rn.f32 	%f216, %f184, 0f3F806595, %f1;
	fma.rn.f32 	%f217, %f185, 0f3F8068DC, %f1;
	fma.rn.f32 	%f218, %f186, 0f3F800347, %f1;
	fma.rn.f32 	%f219, %f187, 0f3F80068E, %f1;
	fma.rn.f32 	%f220, %f188, 0f3F8009D5, %f1;
	fma.rn.f32 	%f221, %f189, 0f3F800D1B, %f1;
	fma.rn.f32 	%f222, %f190, 0f3F801062, %f1;
	fma.rn.f32 	%f223, %f191, 0f3F8013A9, %f1;
	fma.rn.f32 	%f224, %f192, 0f3F8016F0, %f1;
	fma.rn.f32 	%f225, %f193, 0f3F801A37, %f1;
	fma.rn.f32 	%f226, %f194, 0f3F801D7E, %f1;
	fma.rn.f32 	%f227, %f195, 0f3F8020C5, %f1;
	fma.rn.f32 	%f228, %f196, 0f3F80240B, %f1;
	fma.rn.f32 	%f229, %f197, 0f3F802752, %f1;
	fma.rn.f32 	%f230, %f198, 0f3F802A99, %f1;
	fma.rn.f32 	%f231, %f199, 0f3F802DE0, %f1;
	fma.rn.f32 	%f232, %f200, 0f3F803127, %f1;
	fma.rn.f32 	%f233, %f201, 0f3F80346E, %f1;
	fma.rn.f32 	%f234, %f202, 0f3F8037B5, %f1;
	fma.rn.f32 	%f235, %f203, 0f3F803AFB, %f1;
	fma.rn.f32 	%f236, %f204, 0f3F803E42, %f1;
	fma.rn.f32 	%f237, %f205, 0f3F804189, %f1;
	fma.rn.f32 	%f238, %f206, 0f3F8044D0, %f1;
	fma.rn.f32 	%f239, %f207, 0f3F804817, %f1;
	fma.rn.f32 	%f240, %f208, 0f3F804B5E, %f1;
	fma.rn.f32 	%f241, %f209, 0f3F804EA5, %f1;
	fma.rn.f32 	%f242, %f210, 0f3F8051EC, %f1;
	fma.rn.f32 	%f243, %f211, 0f3F805532, %f1;
	fma.rn.f32 	%f244, %f212, 0f3F805879, %f1;
	fma.rn.f32 	%f245, %f213, 0f3F805BC0, %f1;
	fma.rn.f32 	%f246, %f214, 0f3F805F07, %f1;
	fma.rn.f32 	%f247, %f215, 0f3F80624E, %f1;
	fma.rn.f32 	%f248, %f216, 0f3F806595, %f1;
	fma.rn.f32 	%f249, %f217, 0f3F8068DC, %f1;
	fma.rn.f32 	%f250, %f218, 0f3F800347, %f1;
	fma.rn.f32 	%f251, %f219, 0f3F80068E, %f1;
	fma.rn.f32 	%f252, %f220, 0f3F8009D5, %f1;
	fma.rn.f32 	%f253, %f221, 0f3F800D1B, %f1;
	fma.rn.f32 	%f254, %f222, 0f3F801062, %f1;
	fma.rn.f32 	%f255, %f223, 0f3F8013A9, %f1;
	fma.rn.f32 	%f256, %f224, 0f3F8016F0, %f1;
	fma.rn.f32 	%f257, %f225, 0f3F801A37, %f1;
	fma.rn.f32 	%f258, %f226, 0f3F801D7E, %f1;
	fma.rn.f32 	%f259, %f227, 0f3F8020C5, %f1;
	fma.rn.f32 	%f260, %f228, 0f3F80240B, %f1;
	fma.rn.f32 	%f261, %f229, 0f3F802752, %f1;
	fma.rn.f32 	%f262, %f230, 0f3F802A99, %f1;
	fma.rn.f32 	%f263, %f231, 0f3F802DE0, %f1;
	fma.rn.f32 	%f264, %f232, 0f3F803127, %f1;
	fma.rn.f32 	%f265, %f233, 0f3F80346E, %f1;
	fma.rn.f32 	%f266, %f234, 0f3F8037B5, %f1;
	fma.rn.f32 	%f267, %f235, 0f3F803AFB, %f1;
	fma.rn.f32 	%f268, %f236, 0f3F803E42, %f1;
	fma.rn.f32 	%f269, %f237, 0f3F804189, %f1;
	fma.rn.f32 	%f270, %f238, 0f3F8044D0, %f1;
	fma.rn.f32 	%f271, %f239, 0f3F804817, %f1;
	fma.rn.f32 	%f272, %f240, 0f3F804B5E, %f1;
	fma.rn.f32 	%f273, %f241, 0f3F804EA5, %f1;
	fma.rn.f32 	%f274, %f242, 0f3F8051EC, %f1;
	fma.rn.f32 	%f275, %f243, 0f3F805532, %f1;
	fma.rn.f32 	%f276, %f244, 0f3F805879, %f1;
	fma.rn.f32 	%f277, %f245, 0f3F805BC0, %f1;
	fma.rn.f32 	%f278, %f246, 0f3F805F07, %f1;
	fma.rn.f32 	%f279, %f247, 0f3F80624E, %f1;
	fma.rn.f32 	%f280, %f248, 0f3F806595, %f1;
	fma.rn.f32 	%f281, %f249, 0f3F8068DC, %f1;
	fma.rn.f32 	%f282, %f250, 0f3F800347, %f1;
	fma.rn.f32 	%f283, %f251, 0f3F80068E, %f1;
	fma.rn.f32 	%f284, %f252, 0f3F8009D5, %f1;
	fma.rn.f32 	%f285, %f253, 0f3F800D1B, %f1;
	fma.rn.f32 	%f286, %f254, 0f3F801062, %f1;
	fma.rn.f32 	%f287, %f255, 0f3F8013A9, %f1;
	fma.rn.f32 	%f288, %f256, 0f3F8016F0, %f1;
	fma.rn.f32 	%f289, %f257, 0f3F801A37, %f1;
	fma.rn.f32 	%f290, %f258, 0f3F801D7E, %f1;
	fma.rn.f32 	%f291, %f259, 0f3F8020C5, %f1;
	fma.rn.f32 	%f292, %f260, 0f3F80240B, %f1;
	fma.rn.f32 	%f293, %f261, 0f3F802752, %f1;
	fma.rn.f32 	%f294, %f262, 0f3F802A99, %f1;
	fma.rn.f32 	%f295, %f263, 0f3F802DE0, %f1;
	fma.rn.f32 	%f296, %f264, 0f3F803127, %f1;
	fma.rn.f32 	%f297, %f265, 0f3F80346E, %f1;
	fma.rn.f32 	%f298, %f266, 0f3F8037B5, %f1;
	fma.rn.f32 	%f299, %f267, 0f3F803AFB, %f1;
	fma.rn.f32 	%f300, %f268, 0f3F803E42, %f1;
	fma.rn.f32 	%f301, %f269, 0f3F804189, %f1;
	fma.rn.f32 	%f302, %f270, 0f3F8044D0, %f1;
	fma.rn.f32 	%f303, %f271, 0f3F804817, %f1;
	fma.rn.f32 	%f304, %f272, 0f3F804B5E, %f1;
	fma.rn.f32 	%f305, %f273, 0f3F804EA5, %f1;
	fma.rn.f32 	%f306, %f274, 0f3F8051EC, %f1;
	fma.rn.f32 	%f307, %f275, 0f3F805532, %f1;
	fma.rn.f32 	%f308, %f276, 0f3F805879, %f1;
	fma.rn.f32 	%f309, %f277, 0f3F805BC0, %f1;
	fma.rn.f32 	%f310, %f278, 0f3F805F07, %f1;
	fma.rn.f32 	%f311, %f279, 0f3F80624E, %f1;
	fma.rn.f32 	%f312, %f280, 0f3F806595, %f1;
	fma.rn.f32 	%f313, %f281, 0f3F8068DC, %f1;
	fma.rn.f32 	%f314, %f282, 0f3F800347, %f1;
	fma.rn.f32 	%f315, %f283, 0f3F80068E, %f1;
	fma.rn.f32 	%f316, %f284, 0f3F8009D5, %f1;
	fma.rn.f32 	%f317, %f285, 0f3F800D1B, %f1;
	fma.rn.f32 	%f318, %f286, 0f3F801062, %f1;
	fma.rn.f32 	%f319, %f287, 0f3F8013A9, %f1;
	fma.rn.f32 	%f320, %f288, 0f3F8016F0, %f1;
	fma.rn.f32 	%f321, %f289, 0f3F801A37, %f1;
	fma.rn.f32 	%f322, %f290, 0f3F801D7E, %f1;
	fma.rn.f32 	%f323, %f291, 0f3F8020C5, %f1;
	fma.rn.f32 	%f324, %f292, 0f3F80240B, %f1;
	fma.rn.f32 	%f325, %f293, 0f3F802752, %f1;
	fma.rn.f32 	%f326, %f294, 0f3F802A99, %f1;
	fma.rn.f32 	%f327, %f295, 0f3F802DE0, %f1;
	fma.rn.f32 	%f328, %f296, 0f3F803127, %f1;
	fma.rn.f32 	%f329, %f297, 0f3F80346E, %f1;
	fma.rn.f32 	%f330, %f298, 0f3F8037B5, %f1;
	fma.rn.f32 	%f331, %f299, 0f3F803AFB, %f1;
	fma.rn.f32 	%f332, %f300, 0f3F803E42, %f1;
	fma.rn.f32 	%f333, %f301, 0f3F804189, %f1;
	fma.rn.f32 	%f334, %f302, 0f3F8044D0, %f1;
	fma.rn.f32 	%f335, %f303, 0f3F804817, %f1;
	fma.rn.f32 	%f336, %f304, 0f3F804B5E, %f1;
	fma.rn.f32 	%f337, %f305, 0f3F804EA5, %f1;
	fma.rn.f32 	%f338, %f306, 0f3F8051EC, %f1;
	fma.rn.f32 	%f339, %f307, 0f3F805532, %f1;
	fma.rn.f32 	%f340, %f308, 0f3F805879, %f1;
	fma.rn.f32 	%f341, %f309, 0f3F805BC0, %f1;
	fma.rn.f32 	%f342, %f310, 0f3F805F07, %f1;
	fma.rn.f32 	%f343, %f311, 0f3F80624E, %f1;
	fma.rn.f32 	%f344, %f312, 0f3F806595, %f1;
	fma.rn.f32 	%f345, %f313, 0f3F8068DC, %f1;
	fma.rn.f32 	%f346, %f314, 0f3F800347, %f1;
	fma.rn.f32 	%f347, %f315, 0f3F80068E, %f1;
	fma.rn.f32 	%f348, %f316, 0f3F8009D5, %f1;
	fma.rn.f32 	%f349, %f317, 0f3F800D1B, %f1;
	fma.rn.f32 	%f350, %f318, 0f3F801062, %f1;
	fma.rn.f32 	%f351, %f319, 0f3F8013A9, %f1;
	fma.rn.f32 	%f352, %f320, 0f3F8016F0, %f1;
	fma.rn.f32 	%f353, %f321, 0f3F801A37, %f1;
	fma.rn.f32 	%f354, %f322, 0f3F801D7E, %f1;
	fma.rn.f32 	%f355, %f323, 0f3F8020C5, %f1;
	fma.rn.f32 	%f356, %f324, 0f3F80240B, %f1;
	fma.rn.f32 	%f357, %f325, 0f3F802752, %f1;
	fma.rn.f32 	%f358, %f326, 0f3F802A99, %f1;
	fma.rn.f32 	%f359, %f327, 0f3F802DE0, %f1;
	fma.rn.f32 	%f360, %f328, 0f3F803127, %f1;
	fma.rn.f32 	%f361, %f329, 0f3F80346E, %f1;
	fma.rn.f32 	%f362, %f330, 0f3F8037B5, %f1;
	fma.rn.f32 	%f363, %f331, 0f3F803AFB, %f1;
	fma.rn.f32 	%f364, %f332, 0f3F803E42, %f1;
	fma.rn.f32 	%f365, %f333, 0f3F804189, %f1;
	fma.rn.f32 	%f366, %f334, 0f3F8044D0, %f1;
	fma.rn.f32 	%f367, %f335, 0f3F804817, %f1;
	fma.rn.f32 	%f368, %f336, 0f3F804B5E, %f1;
	fma.rn.f32 	%f369, %f337, 0f3F804EA5, %f1;
	fma.rn.f32 	%f370, %f338, 0f3F8051EC, %f1;
	fma.rn.f32 	%f371, %f339, 0f3F805532, %f1;
	fma.rn.f32 	%f372, %f340, 0f3F805879, %f1;
	fma.rn.f32 	%f373, %f341, 0f3F805BC0, %f1;
	fma.rn.f32 	%f374, %f342, 0f3F805F07, %f1;
	fma.rn.f32 	%f375, %f343, 0f3F80624E, %f1;
	fma.rn.f32 	%f376, %f344, 0f3F806595, %f1;
	fma.rn.f32 	%f377, %f345, 0f3F8068DC, %f1;
	fma.rn.f32 	%f378, %f346, 0f3F800347, %f1;
	fma.rn.f32 	%f379, %f347, 0f3F80068E, %f1;
	fma.rn.f32 	%f380, %f348, 0f3F8009D5, %f1;
	fma.rn.f32 	%f381, %f349, 0f3F800D1B, %f1;
	fma.rn.f32 	%f382, %f350, 0f3F801062, %f1;
	fma.rn.f32 	%f383, %f351, 0f3F8013A9, %f1;
	fma.rn.f32 	%f384, %f352, 0f3F8016F0, %f1;
	fma.rn.f32 	%f385, %f353, 0f3F801A37, %f1;
	fma.rn.f32 	%f386, %f354, 0f3F801D7E, %f1;
	fma.rn.f32 	%f387, %f355, 0f3F8020C5, %f1;
	fma.rn.f32 	%f388, %f356, 0f3F80240B, %f1;
	fma.rn.f32 	%f389, %f357, 0f3F802752, %f1;
	fma.rn.f32 	%f390, %f358, 0f3F802A99, %f1;
	fma.rn.f32 	%f391, %f359, 0f3F802DE0, %f1;
	fma.rn.f32 	%f392, %f360, 0f3F803127, %f1;
	fma.rn.f32 	%f393, %f361, 0f3F80346E, %f1;
	fma.rn.f32 	%f394, %f362, 0f3F8037B5, %f1;
	fma.rn.f32 	%f395, %f363, 0f3F803AFB, %f1;
	fma.rn.f32 	%f396, %f364, 0f3F803E42, %f1;
	fma.rn.f32 	%f397, %f365, 0f3F804189, %f1;
	fma.rn.f32 	%f398, %f366, 0f3F8044D0, %f1;
	fma.rn.f32 	%f399, %f367, 0f3F804817, %f1;
	fma.rn.f32 	%f400, %f368, 0f3F804B5E, %f1;
	fma.rn.f32 	%f401, %f369, 0f3F804EA5, %f1;
	fma.rn.f32 	%f402, %f370, 0f3F8051EC, %f1;
	fma.rn.f32 	%f403, %f371, 0f3F805532, %f1;
	fma.rn.f32 	%f404, %f372, 0f3F805879, %f1;
	fma.rn.f32 	%f405, %f373, 0f3F805BC0, %f1;
	fma.rn.f32 	%f406, %f374, 0f3F805F07, %f1;
	fma.rn.f32 	%f407, %f375, 0f3F80624E, %f1;
	fma.rn.f32 	%f408, %f376, 0f3F806595, %f1;
	fma.rn.f32 	%f409, %f377, 0f3F8068DC, %f1;
	fma.rn.f32 	%f410, %f378, 0f3F800347, %f1;
	fma.rn.f32 	%f411, %f379, 0f3F80068E, %f1;
	fma.rn.f32 	%f412, %f380, 0f3F8009D5, %f1;
	fma.rn.f32 	%f413, %f381, 0f3F800D1B, %f1;
	fma.rn.f32 	%f414, %f382, 0f3F801062, %f1;
	fma.rn.f32 	%f415, %f383, 0f3F8013A9, %f1;
	fma.rn.f32 	%f416, %f384, 0f3F8016F0, %f1;
	fma.rn.f32 	%f417, %f385, 0f3F801A37, %f1;
	fma.rn.f32 	%f418, %f386, 0f3F801D7E, %f1;
	fma.rn.f32 	%f419, %f387, 0f3F8020C5, %f1;
	fma.rn.f32 	%f420, %f388, 0f3F80240B, %f1;
	fma.rn.f32 	%f421, %f389, 0f3F802752, %f1;
	fma.rn.f32 	%f422, %f390, 0f3F802A99, %f1;
	fma.rn.f32 	%f423, %f391, 0f3F802DE0, %f1;
	fma.rn.f32 	%f424, %f392, 0f3F803127, %f1;
	fma.rn.f32 	%f425, %f393, 0f3F80346E, %f1;
	fma.rn.f32 	%f426, %f394, 0f3F8037B5, %f1;
	fma.rn.f32 	%f427, %f395, 0f3F803AFB, %f1;
	fma.rn.f32 	%f428, %f396, 0f3F803E42, %f1;
	fma.rn.f32 	%f429, %f397, 0f3F804189, %f1;
	fma.rn.f32 	%f430, %f398, 0f3F8044D0, %f1;
	fma.rn.f32 	%f431, %f399, 0f3F804817, %f1;
	fma.rn.f32 	%f432, %f400, 0f3F804B5E, %f1;
	fma.rn.f32 	%f433, %f401, 0f3F804EA5, %f1;
	fma.rn.f32 	%f434, %f402, 0f3F8051EC, %f1;
	fma.rn.f32 	%f435, %f403, 0f3F805532, %f1;
	fma.rn.f32 	%f436, %f404, 0f3F805879, %f1;
	fma.rn.f32 	%f437, %f405, 0f3F805BC0, %f1;
	fma.rn.f32 	%f438, %f406, 0f3F805F07, %f1;
	fma.rn.f32 	%f439, %f407, 0f3F80624E, %f1;
	fma.rn.f32 	%f440, %f408, 0f3F806595, %f1;
	fma.rn.f32 	%f441, %f409, 0f3F8068DC, %f1;
	fma.rn.f32 	%f442, %f410, 0f3F800347, %f1;
	fma.rn.f32 	%f443, %f411, 0f3F80068E, %f1;
	fma.rn.f32 	%f444, %f412, 0f3F8009D5, %f1;
	fma.rn.f32 	%f445, %f413, 0f3F800D1B, %f1;
	fma.rn.f32 	%f446, %f414, 0f3F801062, %f1;
	fma.rn.f32 	%f447, %f415, 0f3F8013A9, %f1;
	fma.rn.f32 	%f448, %f416, 0f3F8016F0, %f1;
	fma.rn.f32 	%f449, %f417, 0f3F801A37, %f1;
	fma.rn.f32 	%f450, %f418, 0f3F801D7E, %f1;
	fma.rn.f32 	%f451, %f419, 0f3F8020C5, %f1;
	fma.rn.f32 	%f452, %f420, 0f3F80240B, %f1;
	fma.rn.f32 	%f453, %f421, 0f3F802752, %f1;
	fma.rn.f32 	%f454, %f422, 0f3F802A99, %f1;
	fma.rn.f32 	%f455, %f423, 0f3F802DE0, %f1;
	fma.rn.f32 	%f456, %f424, 0f3F803127, %f1;
	fma.rn.f32 	%f457, %f425, 0f3F80346E, %f1;
	fma.rn.f32 	%f458, %f426, 0f3F8037B5, %f1;
	fma.rn.f32 	%f459, %f427, 0f3F803AFB, %f1;
	fma.rn.f32 	%f460, %f428, 0f3F803E42, %f1;
	fma.rn.f32 	%f461, %f429, 0f3F804189, %f1;
	fma.rn.f32 	%f462, %f430, 0f3F8044D0, %f1;
	fma.rn.f32 	%f463, %f431, 0f3F804817, %f1;
	fma.rn.f32 	%f464, %f432, 0f3F804B5E, %f1;
	fma.rn.f32 	%f465, %f433, 0f3F804EA5, %f1;
	fma.rn.f32 	%f466, %f434, 0f3F8051EC, %f1;
	fma.rn.f32 	%f467, %f435, 0f3F805532, %f1;
	fma.rn.f32 	%f468, %f436, 0f3F805879, %f1;
	fma.rn.f32 	%f469, %f437, 0f3F805BC0, %f1;
	fma.rn.f32 	%f470, %f438, 0f3F805F07, %f1;
	fma.rn.f32 	%f471, %f439, 0f3F80624E, %f1;
	fma.rn.f32 	%f472, %f440, 0f3F806595, %f1;
	fma.rn.f32 	%f473, %f441, 0f3F8068DC, %f1;
	fma.rn.f32 	%f474, %f442, 0f3F800347, %f1;
	fma.rn.f32 	%f475, %f443, 0f3F80068E, %f1;
	fma.rn.f32 	%f476, %f444, 0f3F8009D5, %f1;
	fma.rn.f32 	%f477, %f445, 0f3F800D1B, %f1;
	fma.rn.f32 	%f478, %f446, 0f3F801062, %f1;
	fma.rn.f32 	%f479, %f447, 0f3F8013A9, %f1;
	fma.rn.f32 	%f480, %f448, 0f3F8016F0, %f1;
	fma.rn.f32 	%f481, %f449, 0f3F801A37, %f1;
	fma.rn.f32 	%f482, %f450, 0f3F801D7E, %f1;
	fma.rn.f32 	%f483, %f451, 0f3F8020C5, %f1;
	fma.rn.f32 	%f484, %f452, 0f3F80240B, %f1;
	fma.rn.f32 	%f485, %f453, 0f3F802752, %f1;
	fma.rn.f32 	%f486, %f454, 0f3F802A99, %f1;
	fma.rn.f32 	%f487, %f455, 0f3F802DE0, %f1;
	fma.rn.f32 	%f488, %f456, 0f3F803127, %f1;
	fma.rn.f32 	%f489, %f457, 0f3F80346E, %f1;
	fma.rn.f32 	%f490, %f458, 0f3F8037B5, %f1;
	fma.rn.f32 	%f491, %f459, 0f3F803AFB, %f1;
	fma.rn.f32 	%f492, %f460, 0f3F803E42, %f1;
	fma.rn.f32 	%f493, %f461, 0f3F804189, %f1;
	fma.rn.f32 	%f494, %f462, 0f3F8044D0, %f1;
	fma.rn.f32 	%f495, %f463, 0f3F804817, %f1;
	fma.rn.f32 	%f496, %f464, 0f3F804B5E, %f1;
	fma.rn.f32 	%f497, %f465, 0f3F804EA5, %f1;
	fma.rn.f32 	%f498, %f466, 0f3F8051EC, %f1;
	fma.rn.f32 	%f499, %f467, 0f3F805532, %f1;
	fma.rn.f32 	%f500, %f468, 0f3F805879, %f1;
	fma.rn.f32 	%f501, %f469, 0f3F805BC0, %f1;
	fma.rn.f32 	%f502, %f470, 0f3F805F07, %f1;
	fma.rn.f32 	%f503, %f471, 0f3F80624E, %f1;
	fma.rn.f32 	%f504, %f472, 0f3F806595, %f1;
	fma.rn.f32 	%f505, %f473, 0f3F8068DC, %f1;
	fma.rn.f32 	%f506, %f474, 0f3F800347, %f1;
	fma.rn.f32 	%f507, %f475, 0f3F80068E, %f1;
	fma.rn.f32 	%f508, %f476, 0f3F8009D5, %f1;
	fma.rn.f32 	%f509, %f477, 0f3F800D1B, %f1;
	fma.rn.f32 	%f510, %f478, 0f3F801062, %f1;
	fma.rn.f32 	%f511, %f479, 0f3F8013A9, %f1;
	fma.rn.f32 	%f512, %f480, 0f3F8016F0, %f1;
	fma.rn.f32 	%f513, %f481, 0f3F801A37, %f1;
	fma.rn.f32 	%f514, %f482, 0f3F801D7E, %f1;
	fma.rn.f32 	%f515, %f483, 0f3F8020C5, %f1;
	fma.rn.f32 	%f516, %f484, 0f3F80240B, %f1;
	fma.rn.f32 	%f517, %f485, 0f3F802752, %f1;
	fma.rn.f32 	%f518, %f486, 0f3F802A99, %f1;
	fma.rn.f32 	%f519, %f487, 0f3F802DE0, %f1;
	fma.rn.f32 	%f520, %f488, 0f3F803127, %f1;
	fma.rn.f32 	%f521, %f489, 0f3F80346E, %f1;
	fma.rn.f32 	%f522, %f490, 0f3F8037B5, %f1;
	fma.rn.f32 	%f523, %f491, 0f3F803AFB, %f1;
	fma.rn.f32 	%f524, %f492, 0f3F803E42, %f1;
	fma.rn.f32 	%f525, %f493, 0f3F804189, %f1;
	fma.rn.f32 	%f526, %f494, 0f3F8044D0, %f1;
	fma.rn.f32 	%f527, %f495, 0f3F804817, %f1;
	fma.rn.f32 	%f528, %f496, 0f3F804B5E, %f1;
	fma.rn.f32 	%f529, %f497, 0f3F804EA5, %f1;
	fma.rn.f32 	%f530, %f498, 0f3F8051EC, %f1;
	fma.rn.f32 	%f531, %f499, 0f3F805532, %f1;
	fma.rn.f32 	%f532, %f500, 0f3F805879, %f1;
	fma.rn.f32 	%f533, %f501, 0f3F805BC0, %f1;
	fma.rn.f32 	%f534, %f502, 0f3F805F07, %f1;
	fma.rn.f32 	%f535, %f503, 0f3F80624E, %f1;
	fma.rn.f32 	%f536, %f504, 0f3F806595, %f1;
	fma.rn.f32 	%f537, %f505, 0f3F8068DC, %f1;
	fma.rn.f32 	%f538, %f506, 0f3F800347, %f1;
	fma.rn.f32 	%f539, %f507, 0f3F80068E, %f1;
	fma.rn.f32 	%f540, %f508, 0f3F8009D5, %f1;
	fma.rn.f32 	%f541, %f509, 0f3F800D1B, %f1;
	fma.rn.f32 	%f542, %f510, 0f3F801062, %f1;
	fma.rn.f32 	%f543, %f511, 0f3F8013A9, %f1;
	fma.rn.f32 	%f544, %f512, 0f3F8016F0, %f1;
	fma.rn.f32 	%f545, %f513, 0f3F801A37, %f1;
	fma.rn.f32 	%f546, %f514, 0f3F801D7E, %f1;
	fma.rn.f32 	%f547, %f515, 0f3F8020C5, %f1;
	fma.rn.f32 	%f548, %f516, 0f3F80240B, %f1;
	fma.rn.f32 	%f549, %f517, 0f3F802752, %f1;
	fma.rn.f32 	%f550, %f518, 0f3F802A99, %f1;
	fma.rn.f32 	%f551, %f519, 0f3F802DE0, %f1;
	fma.rn.f32 	%f552, %f520, 0f3F803127, %f1;
	fma.rn.f32 	%f553, %f521, 0f3F80346E, %f1;
	fma.rn.f32 	%f554, %f522, 0f3F8037B5, %f1;
	fma.rn.f32 	%f555, %f523, 0f3F803AFB, %f1;
	fma.rn.f32 	%f556, %f524, 0f3F803E42, %f1;
	fma.rn.f32 	%f557, %f525, 0f3F804189, %f1;
	fma.rn.f32 	%f558, %f526, 0f3F8044D0, %f1;
	fma.rn.f32 	%f559, %f527, 0f3F804817, %f1;
	fma.rn.f32 	%f560, %f528, 0f3F804B5E, %f1;
	fma.rn.f32 	%f561, %f529, 0f3F804EA5, %f1;
	fma.rn.f32 	%f562, %f530, 0f3F8051EC, %f1;
	fma.rn.f32 	%f563, %f531, 0f3F805532, %f1;
	fma.rn.f32 	%f564, %f532, 0f3F805879, %f1;
	fma.rn.f32 	%f565, %f533, 0f3F805BC0, %f1;
	fma.rn.f32 	%f566, %f534, 0f3F805F07, %f1;
	fma.rn.f32 	%f567, %f535, 0f3F80624E, %f1;
	fma.rn.f32 	%f568, %f536, 0f3F806595, %f1;
	fma.rn.f32 	%f569, %f537, 0f3F8068DC, %f1;
	fma.rn.f32 	%f570, %f538, 0f3F800347, %f1;
	fma.rn.f32 	%f571, %f539, 0f3F80068E, %f1;
	fma.rn.f32 	%f572, %f540, 0f3F8009D5, %f1;
	fma.rn.f32 	%f573, %f541, 0f3F800D1B, %f1;
	fma.rn.f32 	%f574, %f542, 0f3F801062, %f1;
	fma.rn.f32 	%f575, %f543, 0f3F8013A9, %f1;
	fma.rn.f32 	%f576, %f544, 0f3F8016F0, %f1;
	fma.rn.f32 	%f577, %f545, 0f3F801A37, %f1;
	fma.rn.f32 	%f578, %f546, 0f3F801D7E, %f1;
	fma.rn.f32 	%f579, %f547, 0f3F8020C5, %f1;
	fma.rn.f32 	%f580, %f548, 0f3F80240B, %f1;
	fma.rn.f32 	%f581, %f549, 0f3F802752, %f1;
	fma.rn.f32 	%f582, %f550, 0f3F802A99, %f1;
	fma.rn.f32 	%f583, %f551, 0f3F802DE0, %f1;
	fma.rn.f32 	%f584, %f552, 0f3F803127, %f1;
	fma.rn.f32 	%f585, %f553, 0f3F80346E, %f1;
	fma.rn.f32 	%f586, %f554, 0f3F8037B5, %f1;
	fma.rn.f32 	%f587, %f555, 0f3F803AFB, %f1;
	fma.rn.f32 	%f588, %f556, 0f3F803E42, %f1;
	fma.rn.f32 	%f589, %f557, 0f3F804189, %f1;
	fma.rn.f32 	%f590, %f558, 0f3F8044D0, %f1;
	fma.rn.f32 	%f591, %f559, 0f3F804817, %f1;
	fma.rn.f32 	%f592, %f560, 0f3F804B5E, %f1;
	fma.rn.f32 	%f593, %f561, 0f3F804EA5, %f1;
	fma.rn.f32 	%f594, %f562, 0f3F8051EC, %f1;
	fma.rn.f32 	%f595, %f563, 0f3F805532, %f1;
	fma.rn.f32 	%f596, %f564, 0f3F805879, %f1;
	fma.rn.f32 	%f597, %f565, 0f3F805BC0, %f1;
	fma.rn.f32 	%f598, %f566, 0f3F805F07, %f1;
	fma.rn.f32 	%f599, %f567, 0f3F80624E, %f1;
	fma.rn.f32 	%f600, %f568, 0f3F806595, %f1;
	fma.rn.f32 	%f601, %f569, 0f3F8068DC, %f1;
	fma.rn.f32 	%f602, %f570, 0f3F800347, %f1;
	fma.rn.f32 	%f603, %f571, 0f3F80068E, %f1;
	fma.rn.f32 	%f604, %f572, 0f3F8009D5, %f1;
	fma.rn.f32 	%f605, %f573, 0f3F800D1B, %f1;
	fma.rn.f32 	%f606, %f574, 0f3F801062, %f1;
	fma.rn.f32 	%f607, %f575, 0f3F8013A9, %f1;
	fma.rn.f32 	%f608, %f576, 0f3F8016F0, %f1;
	fma.rn.f32 	%f609, %f577, 0f3F801A37, %f1;
	fma.rn.f32 	%f610, %f578, 0f3F801D7E, %f1;
	fma.rn.f32 	%f611, %f579, 0f3F8020C5, %f1;
	fma.rn.f32 	%f612, %f580, 0f3F80240B, %f1;
	fma.rn.f32 	%f613, %f581, 0f3F802752, %f1;
	fma.rn.f32 	%f614, %f582, 0f3F802A99, %f1;
	fma.rn.f32 	%f615, %f583, 0f3F802DE0, %f1;
	fma.rn.f32 	%f616, %f584, 0f3F803127, %f1;
	fma.rn.f32 	%f617, %f585, 0f3F80346E, %f1;
	fma.rn.f32 	%f618, %f586, 0f3F8037B5, %f1;
	fma.rn.f32 	%f619, %f587, 0f3F803AFB, %f1;
	fma.rn.f32 	%f620, %f588, 0f3F803E42, %f1;
	fma.rn.f32 	%f621, %f589, 0f3F804189, %f1;
	fma.rn.f32 	%f622, %f590, 0f3F8044D0, %f1;
	fma.rn.f32 	%f623, %f591, 0f3F804817, %f1;
	fma.rn.f32 	%f624, %f592, 0f3F804B5E, %f1;
	fma.rn.f32 	%f625, %f593, 0f3F804EA5, %f1;
	fma.rn.f32 	%f626, %f594, 0f3F8051EC, %f1;
	fma.rn.f32 	%f627, %f595, 0f3F805532, %f1;
	fma.rn.f32 	%f628, %f596, 0f3F805879, %f1;
	fma.rn.f32 	%f629, %f597, 0f3F805BC0, %f1;
	fma.rn.f32 	%f630, %f598, 0f3F805F07, %f1;
	fma.rn.f32 	%f631, %f599, 0f3F80624E, %f1;
	fma.rn.f32 	%f632, %f600, 0f3F806595, %f1;
	fma.rn.f32 	%f633, %f601, 0f3F8068DC, %f1;
	fma.rn.f32 	%f634, %f602, 0f3F800347, %f1;
	fma.rn.f32 	%f635, %f603, 0f3F80068E, %f1;
	fma.rn.f32 	%f636, %f604, 0f3F8009D5, %f1;
	fma.rn.f32 	%f637, %f605, 0f3F800D1B, %f1;
	fma.rn.f32 	%f638, %f606, 0f3F801062, %f1;
	fma.rn.f32 	%f639, %f607, 0f3F8013A9, %f1;
	fma.rn.f32 	%f640, %f608, 0f3F8016F0, %f1;
	fma.rn.f32 	%f641, %f609, 0f3F801A37, %f1;
	fma.rn.f32 	%f642, %f610, 0f3F801D7E, %f1;
	fma.rn.f32 	%f643, %f611, 0f3F8020C5, %f1;
	fma.rn.f32 	%f644, %f612, 0f3F80240B, %f1;
	fma.rn.f32 	%f645, %f613, 0f3F802752, %f1;
	fma.rn.f32 	%f646, %f614, 0f3F802A99, %f1;
	fma.rn.f32 	%f647, %f615, 0f3F802DE0, %f1;
	fma.rn.f32 	%f648, %f616, 0f3F803127, %f1;
	fma.rn.f32 	%f649, %f617, 0f3F80346E, %f1;
	fma.rn.f32 	%f650, %f618, 0f3F8037B5, %f1;
	fma.rn.f32 	%f651, %f619, 0f3F803AFB, %f1;
	fma.rn.f32 	%f652, %f620, 0f3F803E42, %f1;
	fma.rn.f32 	%f653, %f621, 0f3F804189, %f1;
	fma.rn.f32 	%f654, %f622, 0f3F8044D0, %f1;
	fma.rn.f32 	%f655, %f623, 0f3F804817, %f1;
	fma.rn.f32 	%f656, %f624, 0f3F804B5E, %f1;
	fma.rn.f32 	%f657, %f625, 0f3F804EA5, %f1;
	fma.rn.f32 	%f658, %f626, 0f3F8051EC, %f1;
	fma.rn.f32 	%f659, %f627, 0f3F805532, %f1;
	fma.rn.f32 	%f660, %f628, 0f3F805879, %f1;
	fma.rn.f32 	%f661, %f629, 0f3F805BC0, %f1;
	fma.rn.f32 	%f662, %f630, 0f3F805F07, %f1;
	fma.rn.f32 	%f663, %f631, 0f3F80624E, %f1;
	fma.rn.f32 	%f664, %f632, 0f3F806595, %f1;
	fma.rn.f32 	%f665, %f633, 0f3F8068DC, %f1;
	fma.rn.f32 	%f666, %f634, 0f3F800347, %f1;
	fma.rn.f32 	%f667, %f635, 0f3F80068E, %f1;
	fma.rn.f32 	%f668, %f636, 0f3F8009D5, %f1;
	fma.rn.f32 	%f669, %f637, 0f3F800D1B, %f1;
	fma.rn.f32 	%f670, %f638, 0f3F801062, %f1;
	fma.rn.f32 	%f671, %f639, 0f3F8013A9, %f1;
	fma.rn.f32 	%f672, %f640, 0f3F8016F0, %f1;
	fma.rn.f32 	%f673, %f641, 0f3F801A37, %f1;
	fma.rn.f32 	%f674, %f642, 0f3F801D7E, %f1;
	fma.rn.f32 	%f675, %f643, 0f3F8020C5, %f1;
	fma.rn.f32 	%f676, %f644, 0f3F80240B, %f1;
	fma.rn.f32 	%f677, %f645, 0f3F802752, %f1;
	fma.rn.f32 	%f678, %f646, 0f3F802A99, %f1;
	fma.rn.f32 	%f679, %f647, 0f3F802DE0, %f1;
	fma.rn.f32 	%f680, %f648, 0f3F803127, %f1;
	fma.rn.f32 	%f681, %f649, 0f3F80346E, %f1;
	fma.rn.f32 	%f682, %f650, 0f3F8037B5, %f1;
	fma.rn.f32 	%f683, %f651, 0f3F803AFB, %f1;
	fma.rn.f32 	%f684, %f652, 0f3F803E42, %f1;
	fma.rn.f32 	%f685, %f653, 0f3F804189, %f1;
	fma.rn.f32 	%f686, %f654, 0f3F8044D0, %f1;
	fma.rn.f32 	%f687, %f655, 0f3F804817, %f1;
	fma.rn.f32 	%f688, %f656, 0f3F804B5E, %f1;
	fma.rn.f32 	%f689, %f657, 0f3F804EA5, %f1;
	fma.rn.f32 	%f690, %f658, 0f3F8051EC, %f1;
	fma.rn.f32 	%f691, %f659, 0f3F805532, %f1;
	fma.rn.f32 	%f692, %f660, 0f3F805879, %f1;
	fma.rn.f32 	%f693, %f661, 0f3F805BC0, %f1;
	fma.rn.f32 	%f694, %f662, 0f3F805F07, %f1;
	fma.rn.f32 	%f695, %f663, 0f3F80624E, %f1;
	fma.rn.f32 	%f696, %f664, 0f3F806595, %f1;
	fma.rn.f32 	%f697, %f665, 0f3F8068DC, %f1;
	fma.rn.f32 	%f698, %f666, 0f3F800347, %f1;
	fma.rn.f32 	%f699, %f667, 0f3F80068E, %f1;
	fma.rn.f32 	%f700, %f668, 0f3F8009D5, %f1;
	fma.rn.f32 	%f701, %f669, 0f3F800D1B, %f1;
	fma.rn.f32 	%f702, %f670, 0f3F801062, %f1;
	fma.rn.f32 	%f703, %f671, 0f3F8013A9, %f1;
	fma.rn.f32 	%f704, %f672, 0f3F8016F0, %f1;
	fma.rn.f32 	%f705, %f673, 0f3F801A37, %f1;
	fma.rn.f32 	%f706, %f674, 0f3F801D7E, %f1;
	fma.rn.f32 	%f707, %f675, 0f3F8020C5, %f1;
	fma.rn.f32 	%f708, %f676, 0f3F80240B, %f1;
	fma.rn.f32 	%f709, %f677, 0f3F802752, %f1;
	fma.rn.f32 	%f710, %f678, 0f3F802A99, %f1;
	fma.rn.f32 	%f711, %f679, 0f3F802DE0, %f1;
	fma.rn.f32 	%f712, %f680, 0f3F803127, %f1;
	fma.rn.f32 	%f713, %f681, 0f3F80346E, %f1;
	fma.rn.f32 	%f714, %f682, 0f3F8037B5, %f1;
	fma.rn.f32 	%f715, %f683, 0f3F803AFB, %f1;
	fma.rn.f32 	%f716, %f684, 0f3F803E42, %f1;
	fma.rn.f32 	%f717, %f685, 0f3F804189, %f1;
	fma.rn.f32 	%f718, %f686, 0f3F8044D0, %f1;
	fma.rn.f32 	%f719, %f687, 0f3F804817, %f1;
	fma.rn.f32 	%f720, %f688, 0f3F804B5E, %f1;
	fma.rn.f32 	%f721, %f689, 0f3F804EA5, %f1;
	fma.rn.f32 	%f722, %f690, 0f3F8051EC, %f1;
	fma.rn.f32 	%f723, %f691, 0f3F805532, %f1;
	fma.rn.f32 	%f724, %f692, 0f3F805879, %f1;
	fma.rn.f32 	%f725, %f693, 0f3F805BC0, %f1;
	fma.rn.f32 	%f726, %f694, 0f3F805F07, %f1;
	fma.rn.f32 	%f727, %f695, 0f3F80624E, %f1;
	fma.rn.f32 	%f728, %f696, 0f3F806595, %f1;
	fma.rn.f32 	%f729, %f697, 0f3F8068DC, %f1;
	fma.rn.f32 	%f730, %f698, 0f3F800347, %f1;
	fma.rn.f32 	%f731, %f699, 0f3F80068E, %f1;
	fma.rn.f32 	%f732, %f700, 0f3F8009D5, %f1;
	fma.rn.f32 	%f733, %f701, 0f3F800D1B, %f1;
	fma.rn.f32 	%f734, %f702, 0f3F801062, %f1;
	fma.rn.f32 	%f735, %f703, 0f3F8013A9, %f1;
	fma.rn.f32 	%f736, %f704, 0f3F8016F0, %f1;
	fma.rn.f32 	%f737, %f705, 0f3F801A37, %f1;
	fma.rn.f32 	%f738, %f706, 0f3F801D7E, %f1;
	fma.rn.f32 	%f739, %f707, 0f3F8020C5, %f1;
	fma.rn.f32 	%f740, %f708, 0f3F80240B, %f1;
	fma.rn.f32 	%f741, %f709, 0f3F802752, %f1;
	fma.rn.f32 	%f742, %f710, 0f3F802A99, %f1;
	fma.rn.f32 	%f743, %f711, 0f3F802DE0, %f1;
	fma.rn.f32 	%f744, %f712, 0f3F803127, %f1;
	fma.rn.f32 	%f745, %f713, 0f3F80346E, %f1;
	fma.rn.f32 	%f746, %f714, 0f3F8037B5, %f1;
	fma.rn.f32 	%f747, %f715, 0f3F803AFB, %f1;
	fma.rn.f32 	%f748, %f716, 0f3F803E42, %f1;
	fma.rn.f32 	%f749, %f717, 0f3F804189, %f1;
	fma.rn.f32 	%f750, %f718, 0f3F8044D0, %f1;
	fma.rn.f32 	%f751, %f719, 0f3F804817, %f1;
	fma.rn.f32 	%f752, %f720, 0f3F804B5E, %f1;
	fma.rn.f32 	%f753, %f721, 0f3F804EA5, %f1;
	fma.rn.f32 	%f754, %f722, 0f3F8051EC, %f1;
	fma.rn.f32 	%f755, %f723, 0f3F805532, %f1;
	fma.rn.f32 	%f756, %f724, 0f3F805879, %f1;
	fma.rn.f32 	%f757, %f725, 0f3F805BC0, %f1;
	fma.rn.f32 	%f758, %f726, 0f3F805F07, %f1;
	fma.rn.f32 	%f759, %f727, 0f3F80624E, %f1;
	fma.rn.f32 	%f760, %f728, 0f3F806595, %f1;
	fma.rn.f32 	%f761, %f729, 0f3F8068DC, %f1;
	fma.rn.f32 	%f762, %f730, 0f3F800347, %f1;
	fma.rn.f32 	%f763, %f731, 0f3F80068E, %f1;
	fma.rn.f32 	%f764, %f732, 0f3F8009D5, %f1;
	fma.rn.f32 	%f765, %f733, 0f3F800D1B, %f1;
	fma.rn.f32 	%f766, %f734, 0f3F801062, %f1;
	fma.rn.f32 	%f767, %f735, 0f3F8013A9, %f1;
	fma.rn.f32 	%f768, %f736, 0f3F8016F0, %f1;
	fma.rn.f32 	%f769, %f737, 0f3F801A37, %f1;
	fma.rn.f32 	%f770, %f738, 0f3F801D7E, %f1;
	fma.rn.f32 	%f771, %f739, 0f3F8020C5, %f1;
	fma.rn.f32 	%f772, %f740, 0f3F80240B, %f1;
	fma.rn.f32 	%f773, %f741, 0f3F802752, %f1;
	fma.rn.f32 	%f774, %f742, 0f3F802A99, %f1;
	fma.rn.f32 	%f775, %f743, 0f3F802DE0, %f1;
	fma.rn.f32 	%f776, %f744, 0f3F803127, %f1;
	fma.rn.f32 	%f777, %f745, 0f3F80346E, %f1;
	fma.rn.f32 	%f778, %f746, 0f3F8037B5, %f1;
	fma.rn.f32 	%f779, %f747, 0f3F803AFB, %f1;
	fma.rn.f32 	%f780, %f748, 0f3F803E42, %f1;
	fma.rn.f32 	%f781, %f749, 0f3F804189, %f1;
	fma.rn.f32 	%f782, %f750, 0f3F8044D0, %f1;
	fma.rn.f32 	%f783, %f751, 0f3F804817, %f1;
	fma.rn.f32 	%f784, %f752, 0f3F804B5E, %f1;
	fma.rn.f32 	%f785, %f753, 0f3F804EA5, %f1;
	fma.rn.f32 	%f786, %f754, 0f3F8051EC, %f1;
	fma.rn.f32 	%f787, %f755, 0f3F805532, %f1;
	fma.rn.f32 	%f788, %f756, 0f3F805879, %f1;
	fma.rn.f32 	%f789, %f757, 0f3F805BC0, %f1;
	fma.rn.f32 	%f790, %f758, 0f3F805F07, %f1;
	fma.rn.f32 	%f791, %f759, 0f3F80624E, %f1;
	fma.rn.f32 	%f792, %f760, 0f3F806595, %f1;
	fma.rn.f32 	%f793, %f761, 0f3F8068DC, %f1;
	fma.rn.f32 	%f794, %f762, 0f3F800347, %f1;
	fma.rn.f32 	%f795, %f763, 0f3F80068E, %f1;
	fma.rn.f32 	%f796, %f764, 0f3F8009D5, %f1;
	fma.rn.f32 	%f797, %f765, 0f3F800D1B, %f1;
	fma.rn.f32 	%f798, %f766, 0f3F801062, %f1;
	fma.rn.f32 	%f799, %f767, 0f3F8013A9, %f1;
	fma.rn.f32 	%f800, %f768, 0f3F8016F0, %f1;
	fma.rn.f32 	%f801, %f769, 0f3F801A37, %f1;
	fma.rn.f32 	%f802, %f770, 0f3F801D7E, %f1;
	fma.rn.f32 	%f803, %f771, 0f3F8020C5, %f1;
	fma.rn.f32 	%f804, %f772, 0f3F80240B, %f1;
	fma.rn.f32 	%f805, %f773, 0f3F802752, %f1;
	fma.rn.f32 	%f806, %f774, 0f3F802A99, %f1;
	fma.rn.f32 	%f807, %f775, 0f3F802DE0, %f1;
	fma.rn.f32 	%f808, %f776, 0f3F803127, %f1;
	fma.rn.f32 	%f809, %f777, 0f3F80346E, %f1;
	fma.rn.f32 	%f810, %f778, 0f3F8037B5, %f1;
	fma.rn.f32 	%f811, %f779, 0f3F803AFB, %f1;
	fma.rn.f32 	%f812, %f780, 0f3F803E42, %f1;
	fma.rn.f32 	%f813, %f781, 0f3F804189, %f1;
	fma.rn.f32 	%f814, %f782, 0f3F8044D0, %f1;
	fma.rn.f32 	%f815, %f783, 0f3F804817, %f1;
	fma.rn.f32 	%f816, %f784, 0f3F804B5E, %f1;
	fma.rn.f32 	%f817, %f785, 0f3F804EA5, %f1;
	fma.rn.f32 	%f818, %f786, 0f3F8051EC, %f1;
	fma.rn.f32 	%f819, %f787, 0f3F805532, %f1;
	fma.rn.f32 	%f820, %f788, 0f3F805879, %f1;
	fma.rn.f32 	%f821, %f789, 0f3F805BC0, %f1;
	fma.rn.f32 	%f822, %f790, 0f3F805F07, %f1;
	fma.rn.f32 	%f823, %f791, 0f3F80624E, %f1;
	fma.rn.f32 	%f824, %f792, 0f3F806595, %f1;
	fma.rn.f32 	%f825, %f793, 0f3F8068DC, %f1;
	fma.rn.f32 	%f826, %f794, 0f3F800347, %f1;
	fma.rn.f32 	%f827, %f795, 0f3F80068E, %f1;
	fma.rn.f32 	%f828, %f796, 0f3F8009D5, %f1;
	fma.rn.f32 	%f829, %f797, 0f3F800D1B, %f1;
	fma.rn.f32 	%f830, %f798, 0f3F801062, %f1;
	fma.rn.f32 	%f831, %f799, 0f3F8013A9, %f1;
	fma.rn.f32 	%f832, %f800, 0f3F8016F0, %f1;
	fma.rn.f32 	%f833, %f801, 0f3F801A37, %f1;
	fma.rn.f32 	%f834, %f802, 0f3F801D7E, %f1;
	fma.rn.f32 	%f835, %f803, 0f3F8020C5, %f1;
	fma.rn.f32 	%f836, %f804, 0f3F80240B, %f1;
	fma.rn.f32 	%f837, %f805, 0f3F802752, %f1;
	fma.rn.f32 	%f838, %f806, 0f3F802A99, %f1;
	fma.rn.f32 	%f839, %f807, 0f3F802DE0, %f1;
	fma.rn.f32 	%f840, %f808, 0f3F803127, %f1;
	fma.rn.f32 	%f841, %f809, 0f3F80346E, %f1;
	fma.rn.f32 	%f842, %f810, 0f3F8037B5, %f1;
	fma.rn.f32 	%f843, %f811, 0f3F803AFB, %f1;
	fma.rn.f32 	%f844, %f812, 0f3F803E42, %f1;
	fma.rn.f32 	%f845, %f813, 0f3F804189, %f1;
	fma.rn.f32 	%f846, %f814, 0f3F8044D0, %f1;
	fma.rn.f32 	%f847, %f815, 0f3F804817, %f1;
	fma.rn.f32 	%f848, %f816, 0f3F804B5E, %f1;
	fma.rn.f32 	%f849, %f817, 0f3F804EA5, %f1;
	fma.rn.f32 	%f850, %f818, 0f3F8051EC, %f1;
	fma.rn.f32 	%f851, %f819, 0f3F805532, %f1;
	fma.rn.f32 	%f852, %f820, 0f3F805879, %f1;
	fma.rn.f32 	%f853, %f821, 0f3F805BC0, %f1;
	fma.rn.f32 	%f854, %f822, 0f3F805F07, %f1;
	fma.rn.f32 	%f855, %f823, 0f3F80624E, %f1;
	fma.rn.f32 	%f856, %f824, 0f3F806595, %f1;
	fma.rn.f32 	%f857, %f825, 0f3F8068DC, %f1;
	fma.rn.f32 	%f858, %f826, 0f3F800347, %f1;
	fma.rn.f32 	%f859, %f827, 0f3F80068E, %f1;
	fma.rn.f32 	%f860, %f828, 0f3F8009D5, %f1;
	fma.rn.f32 	%f861, %f829, 0f3F800D1B, %f1;
	fma.rn.f32 	%f862, %f830, 0f3F801062, %f1;
	fma.rn.f32 	%f863, %f831, 0f3F8013A9, %f1;
	fma.rn.f32 	%f864, %f832, 0f3F8016F0, %f1;
	fma.rn.f32 	%f865, %f833, 0f3F801A37, %f1;
	fma.rn.f32 	%f866, %f834, 0f3F801D7E, %f1;
	fma.rn.f32 	%f867, %f835, 0f3F8020C5, %f1;
	fma.rn.f32 	%f868, %f836, 0f3F80240B, %f1;
	fma.rn.f32 	%f869, %f837, 0f3F802752, %f1;
	fma.rn.f32 	%f870, %f838, 0f3F802A99, %f1;
	fma.rn.f32 	%f871, %f839, 0f3F802DE0, %f1;
	fma.rn.f32 	%f872, %f840, 0f3F803127, %f1;
	fma.rn.f32 	%f873, %f841, 0f3F80346E, %f1;
	fma.rn.f32 	%f874, %f842, 0f3F8037B5, %f1;
	fma.rn.f32 	%f875, %f843, 0f3F803AFB, %f1;
	fma.rn.f32 	%f876, %f844, 0f3F803E42, %f1;
	fma.rn.f32 	%f877, %f845, 0f3F804189, %f1;
	fma.rn.f32 	%f878, %f846, 0f3F8044D0, %f1;
	fma.rn.f32 	%f879, %f847, 0f3F804817, %f1;
	fma.rn.f32 	%f880, %f848, 0f3F804B5E, %f1;
	fma.rn.f32 	%f881, %f849, 0f3F804EA5, %f1;
	fma.rn.f32 	%f882, %f850, 0f3F8051EC, %f1;
	fma.rn.f32 	%f883, %f851, 0f3F805532, %f1;
	fma.rn.f32 	%f884, %f852, 0f3F805879, %f1;
	fma.rn.f32 	%f885, %f853, 0f3F805BC0, %f1;
	fma.rn.f32 	%f886, %f854, 0f3F805F07, %f1;
	fma.rn.f32 	%f887, %f855, 0f3F80624E, %f1;
	fma.rn.f32 	%f888, %f856, 0f3F806595, %f1;
	fma.rn.f32 	%f889, %f857, 0f3F8068DC, %f1;
	fma.rn.f32 	%f890, %f858, 0f3F800347, %f1;
	fma.rn.f32 	%f891, %f859, 0f3F80068E, %f1;
	fma.rn.f32 	%f892, %f860, 0f3F8009D5, %f1;
	fma.rn.f32 	%f893, %f861, 0f3F800D1B, %f1;
	fma.rn.f32 	%f894, %f862, 0f3F801062, %f1;
	fma.rn.f32 	%f895, %f863, 0f3F8013A9, %f1;
	fma.rn.f32 	%f896, %f864, 0f3F8016F0, %f1;
	fma.rn.f32 	%f897, %f865, 0f3F801A37, %f1;
	fma.rn.f32 	%f898, %f866, 0f3F801D7E, %f1;
	fma.rn.f32 	%f899, %f867, 0f3F8020C5, %f1;
	fma.rn.f32 	%f900, %f868, 0f3F80240B, %f1;
	fma.rn.f32 	%f901, %f869, 0f3F802752, %f1;
	fma.rn.f32 	%f902, %f870, 0f3F802A99, %f1;
	fma.rn.f32 	%f903, %f871, 0f3F802DE0, %f1;
	fma.rn.f32 	%f904, %f872, 0f3F803127, %f1;
	fma.rn.f32 	%f905, %f873, 0f3F80346E, %f1;
	fma.rn.f32 	%f906, %f874, 0f3F8037B5, %f1;
	fma.rn.f32 	%f907, %f875, 0f3F803AFB, %f1;
	fma.rn.f32 	%f908, %f876, 0f3F803E42, %f1;
	fma.rn.f32 	%f909, %f877, 0f3F804189, %f1;
	fma.rn.f32 	%f910, %f878, 0f3F8044D0, %f1;
	fma.rn.f32 	%f911, %f879, 0f3F804817, %f1;
	fma.rn.f32 	%f912, %f880, 0f3F804B5E, %f1;
	fma.rn.f32 	%f913, %f881, 0f3F804EA5, %f1;
	fma.rn.f32 	%f914, %f882, 0f3F8051EC, %f1;
	fma.rn.f32 	%f915, %f883, 0f3F805532, %f1;
	fma.rn.f32 	%f916, %f884, 0f3F805879, %f1;
	fma.rn.f32 	%f917, %f885, 0f3F805BC0, %f1;
	fma.rn.f32 	%f918, %f886, 0f3F805F07, %f1;
	fma.rn.f32 	%f919, %f887, 0f3F80624E, %f1;
	fma.rn.f32 	%f920, %f888, 0f3F806595, %f1;
	fma.rn.f32 	%f921, %f889, 0f3F8068DC, %f1;
	fma.rn.f32 	%f922, %f890, 0f3F800347, %f1;
	fma.rn.f32 	%f923, %f891, 0f3F80068E, %f1;
	fma.rn.f32 	%f924, %f892, 0f3F8009D5, %f1;
	fma.rn.f32 	%f925, %f893, 0f3F800D1B, %f1;
	fma.rn.f32 	%f926, %f894, 0f3F801062, %f1;
	fma.rn.f32 	%f927, %f895, 0f3F8013A9, %f1;
	fma.rn.f32 	%f928, %f896, 0f3F8016F0, %f1;
	fma.rn.f32 	%f929, %f897, 0f3F801A37, %f1;
	fma.rn.f32 	%f930, %f898, 0f3F801D7E, %f1;
	fma.rn.f32 	%f931, %f899, 0f3F8020C5, %f1;
	fma.rn.f32 	%f932, %f900, 0f3F80240B, %f1;
	fma.rn.f32 	%f933, %f901, 0f3F802752, %f1;
	fma.rn.f32 	%f934, %f902, 0f3F802A99, %f1;
	fma.rn.f32 	%f935, %f903, 0f3F802DE0, %f1;
	fma.rn.f32 	%f936, %f904, 0f3F803127, %f1;
	fma.rn.f32 	%f937, %f905, 0f3F80346E, %f1;
	fma.rn.f32 	%f938, %f906, 0f3F8037B5, %f1;
	fma.rn.f32 	%f939, %f907, 0f3F803AFB, %f1;
	fma.rn.f32 	%f940, %f908, 0f3F803E42, %f1;
	fma.rn.f32 	%f941, %f909, 0f3F804189, %f1;
	fma.rn.f32 	%f942, %f910, 0f3F8044D0, %f1;
	fma.rn.f32 	%f943, %f911, 0f3F804817, %f1;
	fma.rn.f32 	%f944, %f912, 0f3F804B5E, %f1;
	fma.rn.f32 	%f945, %f913, 0f3F804EA5, %f1;
	fma.rn.f32 	%f946, %f914, 0f3F8051EC, %f1;
	fma.rn.f32 	%f947, %f915, 0f3F805532, %f1;
	fma.rn.f32 	%f948, %f916, 0f3F805879, %f1;
	fma.rn.f32 	%f949, %f917, 0f3F805BC0, %f1;
	fma.rn.f32 	%f950, %f918, 0f3F805F07, %f1;
	fma.rn.f32 	%f951, %f919, 0f3F80624E, %f1;
	fma.rn.f32 	%f952, %f920, 0f3F806595, %f1;
	fma.rn.f32 	%f953, %f921, 0f3F8068DC, %f1;
	fma.rn.f32 	%f954, %f922, 0f3F800347, %f1;
	fma.rn.f32 	%f955, %f923, 0f3F80068E, %f1;
	fma.rn.f32 	%f956, %f924, 0f3F8009D5, %f1;
	fma.rn.f32 	%f957, %f925, 0f3F800D1B, %f1;
	fma.rn.f32 	%f958, %f926, 0f3F801062, %f1;
	fma.rn.f32 	%f959, %f927, 0f3F8013A9, %f1;
	fma.rn.f32 	%f960, %f928, 0f3F8016F0, %f1;
	fma.rn.f32 	%f961, %f929, 0f3F801A37, %f1;
	fma.rn.f32 	%f962, %f930, 0f3F801D7E, %f1;
	fma.rn.f32 	%f963, %f931, 0f3F8020C5, %f1;
	fma.rn.f32 	%f964, %f932, 0f3F80240B, %f1;
	fma.rn.f32 	%f965, %f933, 0f3F802752, %f1;
	fma.rn.f32 	%f966, %f934, 0f3F802A99, %f1;
	fma.rn.f32 	%f967, %f935, 0f3F802DE0, %f1;
	fma.rn.f32 	%f968, %f936, 0f3F803127, %f1;
	fma.rn.f32 	%f969, %f937, 0f3F80346E, %f1;
	fma.rn.f32 	%f970, %f938, 0f3F8037B5, %f1;
	fma.rn.f32 	%f971, %f939, 0f3F803AFB, %f1;
	fma.rn.f32 	%f972, %f940, 0f3F803E42, %f1;
	fma.rn.f32 	%f973, %f941, 0f3F804189, %f1;
	fma.rn.f32 	%f974, %f942, 0f3F8044D0, %f1;
	fma.rn.f32 	%f975, %f943, 0f3F804817, %f1;
	fma.rn.f32 	%f976, %f944, 0f3F804B5E, %f1;
	fma.rn.f32 	%f977, %f945, 0f3F804EA5, %f1;
	fma.rn.f32 	%f978, %f946, 0f3F8051EC, %f1;
	fma.rn.f32 	%f979, %f947, 0f3F805532, %f1;
	fma.rn.f32 	%f980, %f948, 0f3F805879, %f1;
	fma.rn.f32 	%f981, %f949, 0f3F805BC0, %f1;
	fma.rn.f32 	%f982, %f950, 0f3F805F07, %f1;
	fma.rn.f32 	%f983, %f951, 0f3F80624E, %f1;
	fma.rn.f32 	%f984, %f952, 0f3F806595, %f1;
	fma.rn.f32 	%f985, %f953, 0f3F8068DC, %f1;
	fma.rn.f32 	%f986, %f954, 0f3F800347, %f1;
	fma.rn.f32 	%f987, %f955, 0f3F80068E, %f1;
	fma.rn.f32 	%f988, %f956, 0f3F8009D5, %f1;
	fma.rn.f32 	%f989, %f957, 0f3F800D1B, %f1;
	fma.rn.f32 	%f990, %f958, 0f3F801062, %f1;
	fma.rn.f32 	%f991, %f959, 0f3F8013A9, %f1;
	fma.rn.f32 	%f992, %f960, 0f3F8016F0, %f1;
	fma.rn.f32 	%f993, %f961, 0f3F801A37, %f1;
	fma.rn.f32 	%f994, %f962, 0f3F801D7E, %f1;
	fma.rn.f32 	%f995, %f963, 0f3F8020C5, %f1;
	fma.rn.f32 	%f996, %f964, 0f3F80240B, %f1;
	fma.rn.f32 	%f997, %f965, 0f3F802752, %f1;
	fma.rn.f32 	%f998, %f966, 0f3F802A99, %f1;
	fma.rn.f32 	%f999, %f967, 0f3F802DE0, %f1;
	fma.rn.f32 	%f1000, %f968, 0f3F803127, %f1;
	fma.rn.f32 	%f1001, %f969, 0f3F80346E, %f1;
	fma.rn.f32 	%f1002, %f970, 0f3F8037B5, %f1;
	fma.rn.f32 	%f1003, %f971, 0f3F803AFB, %f1;
	fma.rn.f32 	%f1004, %f972, 0f3F803E42, %f1;
	fma.rn.f32 	%f1005, %f973, 0f3F804189, %f1;
	fma.rn.f32 	%f1006, %f974, 0f3F8044D0, %f1;
	fma.rn.f32 	%f1007, %f975, 0f3F804817, %f1;
	fma.rn.f32 	%f1008, %f976, 0f3F804B5E, %f1;
	fma.rn.f32 	%f1009, %f977, 0f3F804EA5, %f1;
	fma.rn.f32 	%f1010, %f978, 0f3F8051EC, %f1;
	fma.rn.f32 	%f1011, %f979, 0f3F805532, %f1;
	fma.rn.f32 	%f1012, %f980, 0f3F805879, %f1;
	fma.rn.f32 	%f1013, %f981, 0f3F805BC0, %f1;
	fma.rn.f32 	%f1014, %f982, 0f3F805F07, %f1;
	fma.rn.f32 	%f1015, %f983, 0f3F80624E, %f1;
	fma.rn.f32 	%f1016, %f984, 0f3F806595, %f1;
	fma.rn.f32 	%f1017, %f985, 0f3F8068DC, %f1;
	fma.rn.f32 	%f1018, %f986, 0f3F800347, %f1;
	fma.rn.f32 	%f1019, %f987, 0f3F80068E, %f1;
	fma.rn.f32 	%f1020, %f988, 0f3F8009D5, %f1;
	fma.rn.f32 	%f1021, %f989, 0f3F800D1B, %f1;
	fma.rn.f32 	%f1022, %f990, 0f3F801062, %f1;
	fma.rn.f32 	%f1023, %f991, 0f3F8013A9, %f1;
	fma.rn.f32 	%f1024, %f992, 0f3F8016F0, %f1;
	fma.rn.f32 	%f1025, %f993, 0f3F801A37, %f1;
	fma.rn.f32 	%f1026, %f994, 0f3F801D7E, %f1;
	fma.rn.f32 	%f1027, %f995, 0f3F8020C5, %f1;
	fma.rn.f32 	%f1028, %f996, 0f3F80240B, %f1;
	fma.rn.f32 	%f1029, %f997, 0f3F802752, %f1;
	fma.rn.f32 	%f1030, %f998, 0f3F802A99, %f1;
	fma.rn.f32 	%f1031, %f999, 0f3F802DE0, %f1;
	fma.rn.f32 	%f1032, %f1000, 0f3F803127, %f1;
	fma.rn.f32 	%f1033, %f1001, 0f3F80346E, %f1;
	fma.rn.f32 	%f1034, %f1002, 0f3F8037B5, %f1;
	fma.rn.f32 	%f1035, %f1003, 0f3F803AFB, %f1;
	fma.rn.f32 	%f1036, %f1004, 0f3F803E42, %f1;
	fma.rn.f32 	%f1037, %f1005, 0f3F804189, %f1;
	fma.rn.f32 	%f1038, %f1006, 0f3F8044D0, %f1;
	fma.rn.f32 	%f1039, %f1007, 0f3F804817, %f1;
	fma.rn.f32 	%f1040, %f1008, 0f3F804B5E, %f1;
	fma.rn.f32 	%f1041, %f1009, 0f3F804EA5, %f1;
	fma.rn.f32 	%f1042, %f1010, 0f3F8051EC, %f1;
	fma.rn.f32 	%f1043, %f1011, 0f3F805532, %f1;
	fma.rn.f32 	%f1044, %f1012, 0f3F805879, %f1;
	fma.rn.f32 	%f1045, %f1013, 0f3F805BC0, %f1;
	fma.rn.f32 	%f1046, %f1014, 0f3F805F07, %f1;
	fma.rn.f32 	%f1047, %f1015, 0f3F80624E, %f1;
	fma.rn.f32 	%f1048, %f1016, 0f3F806595, %f1;
	fma.rn.f32 	%f1049, %f1017, 0f3F8068DC, %f1;
	fma.rn.f32 	%f1050, %f1018, 0f3F800347, %f1;
	fma.rn.f32 	%f1051, %f1019, 0f3F80068E, %f1;
	fma.rn.f32 	%f1052, %f1020, 0f3F8009D5, %f1;
	fma.rn.f32 	%f1053, %f1021, 0f3F800D1B, %f1;
	fma.rn.f32 	%f1054, %f1022, 0f3F801062, %f1;
	fma.rn.f32 	%f1055, %f1023, 0f3F8013A9, %f1;
	fma.rn.f32 	%f1056, %f1024, 0f3F8016F0, %f1;
	fma.rn.f32 	%f1057, %f1025, 0f3F801A37, %f1;
	fma.rn.f32 	%f1058, %f1026, 0f3F801D7E, %f1;
	fma.rn.f32 	%f1059, %f1027, 0f3F8020C5, %f1;
	fma.rn.f32 	%f1060, %f1028, 0f3F80240B, %f1;
	fma.rn.f32 	%f1061, %f1029, 0f3F802752, %f1;
	fma.rn.f32 	%f1062, %f1030, 0f3F802A99, %f1;
	fma.rn.f32 	%f1063, %f1031, 0f3F802DE0, %f1;
	fma.rn.f32 	%f1064, %f1032, 0f3F803127, %f1;
	fma.rn.f32 	%f1065, %f1033, 0f3F80346E, %f1;
	fma.rn.f32 	%f1066, %f1034, 0f3F8037B5, %f1;
	fma.rn.f32 	%f1067, %f1035, 0f3F803AFB, %f1;
	fma.rn.f32 	%f1068, %f1036, 0f3F803E42, %f1;
	fma.rn.f32 	%f1069, %f1037, 0f3F804189, %f1;
	fma.rn.f32 	%f1070, %f1038, 0f3F8044D0, %f1;
	fma.rn.f32 	%f1071, %f1039, 0f3F804817, %f1;
	fma.rn.f32 	%f1072, %f1040, 0f3F804B5E, %f1;
	fma.rn.f32 	%f1073, %f1041, 0f3F804EA5, %f1;
	fma.rn.f32 	%f1074, %f1042, 0f3F8051EC, %f1;
	fma.rn.f32 	%f1075, %f1043, 0f3F805532, %f1;
	fma.rn.f32 	%f1076, %f1044, 0f3F805879, %f1;
	fma.rn.f32 	%f1077, %f1045, 0f3F805BC0, %f1;
	fma.rn.f32 	%f1078, %f1046, 0f3F805F07, %f1;
	fma.rn.f32 	%f1079, %f1047, 0f3F80624E, %f1;
	fma.rn.f32 	%f1080, %f1048, 0f3F806595, %f1;
	fma.rn.f32 	%f1081, %f1049, 0f3F8068DC, %f1;
	fma.rn.f32 	%f1082, %f1050, 0f3F800347, %f1;
	fma.rn.f32 	%f1083, %f1051, 0f3F80068E, %f1;
	fma.rn.f32 	%f1084, %f1052, 0f3F8009D5, %f1;
	fma.rn.f32 	%f1085, %f1053, 0f3F800D1B, %f1;
	fma.rn.f32 	%f1086, %f1054, 0f3F801062, %f1;
	fma.rn.f32 	%f1087, %f1055, 0f3F8013A9, %f1;
	fma.rn.f32 	%f1088, %f1056, 0f3F8016F0, %f1;
	fma.rn.f32 	%f1089, %f1057, 0f3F801A37, %f1;
	fma.rn.f32 	%f1090, %f1058, 0f3F801D7E, %f1;
	fma.rn.f32 	%f1091, %f1059, 0f3F8020C5, %f1;
	fma.rn.f32 	%f1092, %f1060, 0f3F80240B, %f1;
	fma.rn.f32 	%f1093, %f1061, 0f3F802752, %f1;
	fma.rn.f32 	%f1094, %f1062, 0f3F802A99, %f1;
	fma.rn.f32 	%f1095, %f1063, 0f3F802DE0, %f1;
	fma.rn.f32 	%f1096, %f1064, 0f3F803127, %f1;
	fma.rn.f32 	%f1097, %f1065, 0f3F80346E, %f1;
	fma.rn.f32 	%f1098, %f1066, 0f3F8037B5, %f1;
	fma.rn.f32 	%f1099, %f1067, 0f3F803AFB, %f1;
	fma.rn.f32 	%f1100, %f1068, 0f3F803E42, %f1;
	fma.rn.f32 	%f1101, %f1069, 0f3F804189, %f1;
	fma.rn.f32 	%f1102, %f1070, 0f3F8044D0, %f1;
	fma.rn.f32 	%f1103, %f1071, 0f3F804817, %f1;
	fma.rn.f32 	%f1104, %f1072, 0f3F804B5E, %f1;
	fma.rn.f32 	%f1105, %f1073, 0f3F804EA5, %f1;
	fma.rn.f32 	%f1106, %f1074, 0f3F8051EC, %f1;
	fma.rn.f32 	%f1107, %f1075, 0f3F805532, %f1;
	fma.rn.f32 	%f1108, %f1076, 0f3F805879, %f1;
	fma.rn.f32 	%f1109, %f1077, 0f3F805BC0, %f1;
	fma.rn.f32 	%f1110, %f1078, 0f3F805F07, %f1;
	fma.rn.f32 	%f1111, %f1079, 0f3F80624E, %f1;
	fma.rn.f32 	%f1112, %f1080, 0f3F806595, %f1;
	fma.rn.f32 	%f1113, %f1081, 0f3F8068DC, %f1;
	fma.rn.f32 	%f1114, %f1082, 0f3F800347, %f1;
	fma.rn.f32 	%f1115, %f1083, 0f3F80068E, %f1;
	fma.rn.f32 	%f1116, %f1084, 0f3F8009D5, %f1;
	fma.rn.f32 	%f1117, %f1085, 0f3F800D1B, %f1;
	fma.rn.f32 	%f1118, %f1086, 0f3F801062, %f1;
	fma.rn.f32 	%f1119, %f1087, 0f3F8013A9, %f1;
	fma.rn.f32 	%f1120, %f1088, 0f3F8016F0, %f1;
	fma.rn.f32 	%f1121, %f1089, 0f3F801A37, %f1;
	fma.rn.f32 	%f1122, %f1090, 0f3F801D7E, %f1;
	fma.rn.f32 	%f1123, %f1091, 0f3F8020C5, %f1;
	fma.rn.f32 	%f1124, %f1092, 0f3F80240B, %f1;
	fma.rn.f32 	%f1125, %f1093, 0f3F802752, %f1;
	fma.rn.f32 	%f1126, %f1094, 0f3F802A99, %f1;
	fma.rn.f32 	%f1127, %f1095, 0f3F802DE0, %f1;
	fma.rn.f32 	%f1128, %f1096, 0f3F803127, %f1;
	fma.rn.f32 	%f1129, %f1097, 0f3F80346E, %f1;
	fma.rn.f32 	%f1130, %f1098, 0f3F8037B5, %f1;
	fma.rn.f32 	%f1131, %f1099, 0f3F803AFB, %f1;
	fma.rn.f32 	%f1132, %f1100, 0f3F803E42, %f1;
	fma.rn.f32 	%f1133, %f1101, 0f3F804189, %f1;
	fma.rn.f32 	%f1134, %f1102, 0f3F8044D0, %f1;
	fma.rn.f32 	%f1135, %f1103, 0f3F804817, %f1;
	fma.rn.f32 	%f1136, %f1104, 0f3F804B5E, %f1;
	fma.rn.f32 	%f1137, %f1105, 0f3F804EA5, %f1;
	fma.rn.f32 	%f1138, %f1106, 0f3F8051EC, %f1;
	fma.rn.f32 	%f1139, %f1107, 0f3F805532, %f1;
	fma.rn.f32 	%f1140, %f1108, 0f3F805879, %f1;
	fma.rn.f32 	%f1141, %f1109, 0f3F805BC0, %f1;
	fma.rn.f32 	%f1142, %f1110, 0f3F805F07, %f1;
	fma.rn.f32 	%f1143, %f1111, 0f3F80624E, %f1;
	fma.rn.f32 	%f1144, %f1112, 0f3F806595, %f1;
	fma.rn.f32 	%f1145, %f1113, 0f3F8068DC, %f1;
	fma.rn.f32 	%f1146, %f1114, 0f3F800347, %f1;
	fma.rn.f32 	%f1147, %f1115, 0f3F80068E, %f1;
	fma.rn.f32 	%f1148, %f1116, 0f3F8009D5, %f1;
	fma.rn.f32 	%f1149, %f1117, 0f3F800D1B, %f1;
	fma.rn.f32 	%f1150, %f1118, 0f3F801062, %f1;
	fma.rn.f32 	%f1151, %f1119, 0f3F8013A9, %f1;
	fma.rn.f32 	%f1152, %f1120, 0f3F8016F0, %f1;
	fma.rn.f32 	%f1153, %f1121, 0f3F801A37, %f1;
	fma.rn.f32 	%f1154, %f1122, 0f3F801D7E, %f1;
	fma.rn.f32 	%f1155, %f1123, 0f3F8020C5, %f1;
	fma.rn.f32 	%f1156, %f1124, 0f3F80240B, %f1;
	fma.rn.f32 	%f1157, %f1125, 0f3F802752, %f1;
	fma.rn.f32 	%f1158, %f1126, 0f3F802A99, %f1;
	fma.rn.f32 	%f1159, %f1127, 0f3F802DE0, %f1;
	fma.rn.f32 	%f1160, %f1128, 0f3F803127, %f1;
	fma.rn.f32 	%f1161, %f1129, 0f3F80346E, %f1;
	fma.rn.f32 	%f1162, %f1130, 0f3F8037B5, %f1;
	fma.rn.f32 	%f1163, %f1131, 0f3F803AFB, %f1;
	fma.rn.f32 	%f1164, %f1132, 0f3F803E42, %f1;
	fma.rn.f32 	%f1165, %f1133, 0f3F804189, %f1;
	fma.rn.f32 	%f1166, %f1134, 0f3F8044D0, %f1;
	fma.rn.f32 	%f1167, %f1135, 0f3F804817, %f1;
	fma.rn.f32 	%f1168, %f1136, 0f3F804B5E, %f1;
	fma.rn.f32 	%f1169, %f1137, 0f3F804EA5, %f1;
	fma.rn.f32 	%f1170, %f1138, 0f3F8051EC, %f1;
	fma.rn.f32 	%f1171, %f1139, 0f3F805532, %f1;
	fma.rn.f32 	%f1172, %f1140, 0f3F805879, %f1;
	fma.rn.f32 	%f1173, %f1141, 0f3F805BC0, %f1;
	fma.rn.f32 	%f1174, %f1142, 0f3F805F07, %f1;
	fma.rn.f32 	%f1175, %f1143, 0f3F80624E, %f1;
	fma.rn.f32 	%f1176, %f1144, 0f3F806595, %f1;
	fma.rn.f32 	%f1177, %f1145, 0f3F8068DC, %f1;
	fma.rn.f32 	%f1178, %f1146, 0f3F800347, %f1;
	fma.rn.f32 	%f1179, %f1147, 0f3F80068E, %f1;
	fma.rn.f32 	%f1180, %f1148, 0f3F8009D5, %f1;
	fma.rn.f32 	%f1181, %f1149, 0f3F800D1B, %f1;
	fma.rn.f32 	%f1182, %f1150, 0f3F801062, %f1;
	fma.rn.f32 	%f1183, %f1151, 0f3F8013A9, %f1;
	fma.rn.f32 	%f1184, %f1152, 0f3F8016F0, %f1;
	fma.rn.f32 	%f1185, %f1153, 0f3F801A37, %f1;
	fma.rn.f32 	%f1186, %f1154, 0f3F801D7E, %f1;
	fma.rn.f32 	%f1187, %f1155, 0f3F8020C5, %f1;
	fma.rn.f32 	%f1188, %f1156, 0f3F80240B, %f1;
	fma.rn.f32 	%f1189, %f1157, 0f3F802752, %f1;
	fma.rn.f32 	%f1190, %f1158, 0f3F802A99, %f1;
	fma.rn.f32 	%f1191, %f1159, 0f3F802DE0, %f1;
	fma.rn.f32 	%f1192, %f1160, 0f3F803127, %f1;
	fma.rn.f32 	%f1193, %f1161, 0f3F80346E, %f1;
	fma.rn.f32 	%f1194, %f1162, 0f3F8037B5, %f1;
	fma.rn.f32 	%f1195, %f1163, 0f3F803AFB, %f1;
	fma.rn.f32 	%f1196, %f1164, 0f3F803E42, %f1;
	fma.rn.f32 	%f1197, %f1165, 0f3F804189, %f1;
	fma.rn.f32 	%f1198, %f1166, 0f3F8044D0, %f1;
	fma.rn.f32 	%f1199, %f1167, 0f3F804817, %f1;
	fma.rn.f32 	%f1200, %f1168, 0f3F804B5E, %f1;
	fma.rn.f32 	%f1201, %f1169, 0f3F804EA5, %f1;
	fma.rn.f32 	%f1202, %f1170, 0f3F8051EC, %f1;
	fma.rn.f32 	%f1203, %f1171, 0f3F805532, %f1;
	fma.rn.f32 	%f1204, %f1172, 0f3F805879, %f1;
	fma.rn.f32 	%f1205, %f1173, 0f3F805BC0, %f1;
	fma.rn.f32 	%f1206, %f1174, 0f3F805F07, %f1;
	fma.rn.f32 	%f1207, %f1175, 0f3F80624E, %f1;
	fma.rn.f32 	%f1208, %f1176, 0f3F806595, %f1;
	fma.rn.f32 	%f1209, %f1177, 0f3F8068DC, %f1;
	fma.rn.f32 	%f1210, %f1178, 0f3F800347, %f1;
	fma.rn.f32 	%f1211, %f1179, 0f3F80068E, %f1;
	fma.rn.f32 	%f1212, %f1180, 0f3F8009D5, %f1;
	fma.rn.f32 	%f1213, %f1181, 0f3F800D1B, %f1;
	fma.rn.f32 	%f1214, %f1182, 0f3F801062, %f1;
	fma.rn.f32 	%f1215, %f1183, 0f3F8013A9, %f1;
	fma.rn.f32 	%f1216, %f1184, 0f3F8016F0, %f1;
	fma.rn.f32 	%f1217, %f1185, 0f3F801A37, %f1;
	fma.rn.f32 	%f1218, %f1186, 0f3F801D7E, %f1;
	fma.rn.f32 	%f1219, %f1187, 0f3F8020C5, %f1;
	fma.rn.f32 	%f1220, %f1188, 0f3F80240B, %f1;
	fma.rn.f32 	%f1221, %f1189, 0f3F802752, %f1;
	fma.rn.f32 	%f1222, %f1190, 0f3F802A99, %f1;
	fma.rn.f32 	%f1223, %f1191, 0f3F802DE0, %f1;
	fma.rn.f32 	%f1224, %f1192, 0f3F803127, %f1;
	fma.rn.f32 	%f1225, %f1193, 0f3F80346E, %f1;
	fma.rn.f32 	%f1226, %f1194, 0f3F8037B5, %f1;
	fma.rn.f32 	%f1227, %f1195, 0f3F803AFB, %f1;
	fma.rn.f32 	%f1228, %f1196, 0f3F803E42, %f1;
	fma.rn.f32 	%f1229, %f1197, 0f3F804189, %f1;
	fma.rn.f32 	%f1230, %f1198, 0f3F8044D0, %f1;
	fma.rn.f32 	%f1231, %f1199, 0f3F804817, %f1;
	fma.rn.f32 	%f1232, %f1200, 0f3F804B5E, %f1;
	fma.rn.f32 	%f1233, %f1201, 0f3F804EA5, %f1;
	fma.rn.f32 	%f1234, %f1202, 0f3F8051EC, %f1;
	fma.rn.f32 	%f1235, %f1203, 0f3F805532, %f1;
	fma.rn.f32 	%f1236, %f1204, 0f3F805879, %f1;
	fma.rn.f32 	%f1237, %f1205, 0f3F805BC0, %f1;
	fma.rn.f32 	%f1238, %f1206, 0f3F805F07, %f1;
	fma.rn.f32 	%f1239, %f1207, 0f3F80624E, %f1;
	fma.rn.f32 	%f1240, %f1208, 0f3F806595, %f1;
	fma.rn.f32 	%f1241, %f1209, 0f3F8068DC, %f1;
	fma.rn.f32 	%f1242, %f1210, 0f3F800347, %f1;
	fma.rn.f32 	%f1243, %f1211, 0f3F80068E, %f1;
	fma.rn.f32 	%f1244, %f1212, 0f3F8009D5, %f1;
	fma.rn.f32 	%f1245, %f1213, 0f3F800D1B, %f1;
	fma.rn.f32 	%f1246, %f1214, 0f3F801062, %f1;
	fma.rn.f32 	%f1247, %f1215, 0f3F8013A9, %f1;
	fma.rn.f32 	%f1248, %f1216, 0f3F8016F0, %f1;
	fma.rn.f32 	%f1249, %f1217, 0f3F801A37, %f1;
	fma.rn.f32 	%f1250, %f1218, 0f3F801D7E, %f1;
	fma.rn.f32 	%f1251, %f1219, 0f3F8020C5, %f1;
	fma.rn.f32 	%f1252, %f1220, 0f3F80240B, %f1;
	fma.rn.f32 	%f1253, %f1221, 0f3F802752, %f1;
	fma.rn.f32 	%f1254, %f1222, 0f3F802A99, %f1;
	fma.rn.f32 	%f1255, %f1223, 0f3F802DE0, %f1;
	fma.rn.f32 	%f1256, %f1224, 0f3F803127, %f1;
	fma.rn.f32 	%f1257, %f1225, 0f3F80346E, %f1;
	fma.rn.f32 	%f1258, %f1226, 0f3F8037B5, %f1;
	fma.rn.f32 	%f1259, %f1227, 0f3F803AFB, %f1;
	fma.rn.f32 	%f1260, %f1228, 0f3F803E42, %f1;
	fma.rn.f32 	%f1261, %f1229, 0f3F804189, %f1;
	fma.rn.f32 	%f1262, %f1230, 0f3F8044D0, %f1;
	fma.rn.f32 	%f1263, %f1231, 0f3F804817, %f1;
	fma.rn.f32 	%f1264, %f1232, 0f3F804B5E, %f1;
	fma.rn.f32 	%f1265, %f1233, 0f3F804EA5, %f1;
	fma.rn.f32 	%f1266, %f1234, 0f3F8051EC, %f1;
	fma.rn.f32 	%f1267, %f1235, 0f3F805532, %f1;
	fma.rn.f32 	%f1268, %f1236, 0f3F805879, %f1;
	fma.rn.f32 	%f1269, %f1237, 0f3F805BC0, %f1;
	fma.rn.f32 	%f1270, %f1238, 0f3F805F07, %f1;
	fma.rn.f32 	%f1271, %f1239, 0f3F80624E, %f1;
	fma.rn.f32 	%f1272, %f1240, 0f3F806595, %f1;
	fma.rn.f32 	%f1273, %f1241, 0f3F8068DC, %f1;
	fma.rn.f32 	%f1274, %f1242, 0f3F800347, %f1;
	fma.rn.f32 	%f1275, %f1243, 0f3F80068E, %f1;
	fma.rn.f32 	%f1276, %f1244, 0f3F8009D5, %f1;
	fma.rn.f32 	%f1277, %f1245, 0f3F800D1B, %f1;
	fma.rn.f32 	%f1278, %f1246, 0f3F801062, %f1;
	fma.rn.f32 	%f1279, %f1247, 0f3F8013A9, %f1;
	fma.rn.f32 	%f1280, %f1248, 0f3F8016F0, %f1;
	fma.rn.f32 	%f1281, %f1249, 0f3F801A37, %f1;
	fma.rn.f32 	%f1282, %f1250, 0f3F801D7E, %f1;
	fma.rn.f32 	%f1283, %f1251, 0f3F8020C5, %f1;
	fma.rn.f32 	%f1284, %f1252, 0f3F80240B, %f1;
	fma.rn.f32 	%f1285, %f1253, 0f3F802752, %f1;
	fma.rn.f32 	%f1286, %f1254, 0f3F802A99, %f1;
	fma.rn.f32 	%f1287, %f1255, 0f3F802DE0, %f1;
	fma.rn.f32 	%f1288, %f1256, 0f3F803127, %f1;
	fma.rn.f32 	%f1289, %f1257, 0f3F80346E, %f1;
	fma.rn.f32 	%f1290, %f1258, 0f3F8037B5, %f1;
	fma.rn.f32 	%f1291, %f1259, 0f3F803AFB, %f1;
	fma.rn.f32 	%f1292, %f1260, 0f3F803E42, %f1;
	fma.rn.f32 	%f1293, %f1261, 0f3F804189, %f1;
	fma.rn.f32 	%f1294, %f1262, 0f3F8044D0, %f1;
	fma.rn.f32 	%f1295, %f1263, 0f3F804817, %f1;
	fma.rn.f32 	%f1296, %f1264, 0f3F804B5E, %f1;
	fma.rn.f32 	%f1297, %f1265, 0f3F804EA5, %f1;
	fma.rn.f32 	%f1298, %f1266, 0f3F8051EC, %f1;
	fma.rn.f32 	%f1299, %f1267, 0f3F805532, %f1;
	fma.rn.f32 	%f1300, %f1268, 0f3F805879, %f1;
	fma.rn.f32 	%f1301, %f1269, 0f3F805BC0, %f1;
	fma.rn.f32 	%f1302, %f1270, 0f3F805F07, %f1;
	fma.rn.f32 	%f1303, %f1271, 0f3F80624E, %f1;
	fma.rn.f32 	%f1304, %f1272, 0f3F806595, %f1;
	fma.rn.f32 	%f1305, %f1273, 0f3F8068DC, %f1;
	fma.rn.f32 	%f1306, %f1274, 0f3F800347, %f1;
	fma.rn.f32 	%f1307, %f1275, 0f3F80068E, %f1;
	fma.rn.f32 	%f1308, %f1276, 0f3F8009D5, %f1;
	fma.rn.f32 	%f1309, %f1277, 0f3F800D1B, %f1;
	fma.rn.f32 	%f1310, %f1278, 0f3F801062, %f1;
	fma.rn.f32 	%f1311, %f1279, 0f3F8013A9, %f1;
	fma.rn.f32 	%f1312, %f1280, 0f3F8016F0, %f1;
	fma.rn.f32 	%f1313, %f1281, 0f3F801A37, %f1;
	fma.rn.f32 	%f1314, %f1282, 0f3F801D7E, %f1;
	fma.rn.f32 	%f1315, %f1283, 0f3F8020C5, %f1;
	fma.rn.f32 	%f1316, %f1284, 0f3F80240B, %f1;
	fma.rn.f32 	%f1317, %f1285, 0f3F802752, %f1;
	fma.rn.f32 	%f1318, %f1286, 0f3F802A99, %f1;
	fma.rn.f32 	%f1319, %f1287, 0f3F802DE0, %f1;
	fma.rn.f32 	%f1320, %f1288, 0f3F803127, %f1;
	fma.rn.f32 	%f1321, %f1289, 0f3F80346E, %f1;
	fma.rn.f32 	%f1322, %f1290, 0f3F8037B5, %f1;
	fma.rn.f32 	%f1323, %f1291, 0f3F803AFB, %f1;
	fma.rn.f32 	%f1324, %f1292, 0f3F803E42, %f1;
	fma.rn.f32 	%f1325, %f1293, 0f3F804189, %f1;
	fma.rn.f32 	%f1326, %f1294, 0f3F8044D0, %f1;
	fma.rn.f32 	%f1327, %f1295, 0f3F804817, %f1;
	fma.rn.f32 	%f1328, %f1296, 0f3F804B5E, %f1;
	fma.rn.f32 	%f1329, %f1297, 0f3F804EA5, %f1;
	fma.rn.f32 	%f1330, %f1298, 0f3F8051EC, %f1;
	fma.rn.f32 	%f1331, %f1299, 0f3F805532, %f1;
	fma.rn.f32 	%f1332, %f1300, 0f3F805879, %f1;
	fma.rn.f32 	%f1333, %f1301, 0f3F805BC0, %f1;
	fma.rn.f32 	%f1334, %f1302, 0f3F805F07, %f1;
	fma.rn.f32 	%f1335, %f1303, 0f3F80624E, %f1;
	fma.rn.f32 	%f1336, %f1304, 0f3F806595, %f1;
	fma.rn.f32 	%f1337, %f1305, 0f3F8068DC, %f1;
	fma.rn.f32 	%f1338, %f1306, 0f3F800347, %f1;
	fma.rn.f32 	%f1339, %f1307, 0f3F80068E, %f1;
	fma.rn.f32 	%f1340, %f1308, 0f3F8009D5, %f1;
	fma.rn.f32 	%f1341, %f1309, 0f3F800D1B, %f1;
	fma.rn.f32 	%f1342, %f1310, 0f3F801062, %f1;
	fma.rn.f32 	%f1343, %f1311, 0f3F8013A9, %f1;
	fma.rn.f32 	%f1344, %f1312, 0f3F8016F0, %f1;
	fma.rn.f32 	%f1345, %f1313, 0f3F801A37, %f1;
	fma.rn.f32 	%f1346, %f1314, 0f3F801D7E, %f1;
	fma.rn.f32 	%f1347, %f1315, 0f3F8020C5, %f1;
	fma.rn.f32 	%f1348, %f1316, 0f3F80240B, %f1;
	fma.rn.f32 	%f1349, %f1317, 0f3F802752, %f1;
	fma.rn.f32 	%f1350, %f1318, 0f3F802A99, %f1;
	fma.rn.f32 	%f1351, %f1319, 0f3F802DE0, %f1;
	fma.rn.f32 	%f1352, %f1320, 0f3F803127, %f1;
	fma.rn.f32 	%f1353, %f1321, 0f3F80346E, %f1;
	fma.rn.f32 	%f1354, %f1322, 0f3F8037B5, %f1;
	fma.rn.f32 	%f1355, %f1323, 0f3F803AFB, %f1;
	fma.rn.f32 	%f1356, %f1324, 0f3F803E42, %f1;
	fma.rn.f32 	%f1357, %f1325, 0f3F804189, %f1;
	fma.rn.f32 	%f1358, %f1326, 0f3F8044D0, %f1;
	fma.rn.f32 	%f1359, %f1327, 0f3F804817, %f1;
	fma.rn.f32 	%f1360, %f1328, 0f3F804B5E, %f1;
	fma.rn.f32 	%f1361, %f1329, 0f3F804EA5, %f1;
	fma.rn.f32 	%f1362, %f1330, 0f3F8051EC, %f1;
	fma.rn.f32 	%f1363, %f1331, 0f3F805532, %f1;
	fma.rn.f32 	%f1364, %f1332, 0f3F805879, %f1;
	fma.rn.f32 	%f1365, %f1333, 0f3F805BC0, %f1;
	fma.rn.f32 	%f1366, %f1334, 0f3F805F07, %f1;
	fma.rn.f32 	%f1367, %f1335, 0f3F80624E, %f1;
	fma.rn.f32 	%f1368, %f1336, 0f3F806595, %f1;
	fma.rn.f32 	%f1369, %f1337, 0f3F8068DC, %f1;
	fma.rn.f32 	%f1370, %f1338, 0f3F800347, %f1;
	fma.rn.f32 	%f1371, %f1339, 0f3F80068E, %f1;
	fma.rn.f32 	%f1372, %f1340, 0f3F8009D5, %f1;
	fma.rn.f32 	%f1373, %f1341, 0f3F800D1B, %f1;
	fma.rn.f32 	%f1374, %f1342, 0f3F801062, %f1;
	fma.rn.f32 	%f1375, %f1343, 0f3F8013A9, %f1;
	fma.rn.f32 	%f1376, %f1344, 0f3F8016F0, %f1;
	fma.rn.f32 	%f1377, %f1345, 0f3F801A37, %f1;
	fma.rn.f32 	%f1378, %f1346, 0f3F801D7E, %f1;
	fma.rn.f32 	%f1379, %f1347, 0f3F8020C5, %f1;
	fma.rn.f32 	%f1380, %f1348, 0f3F80240B, %f1;
	fma.rn.f32 	%f1381, %f1349, 0f3F802752, %f1;
	fma.rn.f32 	%f1382, %f1350, 0f3F802A99, %f1;
	fma.rn.f32 	%f1383, %f1351, 0f3F802DE0, %f1;
	fma.rn.f32 	%f1384, %f1352, 0f3F803127, %f1;
	fma.rn.f32 	%f1385, %f1353, 0f3F80346E, %f1;
	fma.rn.f32 	%f1386, %f1354, 0f3F8037B5, %f1;
	fma.rn.f32 	%f1387, %f1355, 0f3F803AFB, %f1;
	fma.rn.f32 	%f1388, %f1356, 0f3F803E42, %f1;
	fma.rn.f32 	%f1389, %f1357, 0f3F804189, %f1;
	fma.rn.f32 	%f1390, %f1358, 0f3F8044D0, %f1;
	fma.rn.f32 	%f1391, %f1359, 0f3F804817, %f1;
	fma.rn.f32 	%f1392, %f1360, 0f3F804B5E, %f1;
	fma.rn.f32 	%f1393, %f1361, 0f3F804EA5, %f1;
	fma.rn.f32 	%f1394, %f1362, 0f3F8051EC, %f1;
	fma.rn.f32 	%f1395, %f1363, 0f3F805532, %f1;
	fma.rn.f32 	%f1396, %f1364, 0f3F805879, %f1;
	fma.rn.f32 	%f1397, %f1365, 0f3F805BC0, %f1;
	fma.rn.f32 	%f1398, %f1366, 0f3F805F07, %f1;
	fma.rn.f32 	%f1399, %f1367, 0f3F80624E, %f1;
	fma.rn.f32 	%f1400, %f1368, 0f3F806595, %f1;
	fma.rn.f32 	%f1401, %f1369, 0f3F8068DC, %f1;
	fma.rn.f32 	%f1402, %f1370, 0f3F800347, %f1;
	fma.rn.f32 	%f1403, %f1371, 0f3F80068E, %f1;
	fma.rn.f32 	%f1404, %f1372, 0f3F8009D5, %f1;
	fma.rn.f32 	%f1405, %f1373, 0f3F800D1B, %f1;
	fma.rn.f32 	%f1406, %f1374, 0f3F801062, %f1;
	fma.rn.f32 	%f1407, %f1375, 0f3F8013A9, %f1;
	fma.rn.f32 	%f1408, %f1376, 0f3F8016F0, %f1;
	fma.rn.f32 	%f1409, %f1377, 0f3F801A37, %f1;
	fma.rn.f32 	%f1410, %f1378, 0f3F801D7E, %f1;
	fma.rn.f32 	%f1411, %f1379, 0f3F8020C5, %f1;
	fma.rn.f32 	%f1412, %f1380, 0f3F80240B, %f1;
	fma.rn.f32 	%f1413, %f1381, 0f3F802752, %f1;
	fma.rn.f32 	%f1414, %f1382, 0f3F802A99, %f1;
	fma.rn.f32 	%f1415, %f1383, 0f3F802DE0, %f1;
	fma.rn.f32 	%f1416, %f1384, 0f3F803127, %f1;
	fma.rn.f32 	%f1417, %f1385, 0f3F80346E, %f1;
	fma.rn.f32 	%f1418, %f1386, 0f3F8037B5, %f1;
	fma.rn.f32 	%f1419, %f1387, 0f3F803AFB, %f1;
	fma.rn.f32 	%f1420, %f1388, 0f3F803E42, %f1;
	fma.rn.f32 	%f1421, %f1389, 0f3F804189, %f1;
	fma.rn.f32 	%f1422, %f1390, 0f3F8044D0, %f1;
	fma.rn.f32 	%f1423, %f1391, 0f3F804817, %f1;
	fma.rn.f32 	%f1424, %f1392, 0f3F804B5E, %f1;
	fma.rn.f32 	%f1425, %f1393, 0f3F804EA5, %f1;
	fma.rn.f32 	%f1426, %f1394, 0f3F8051EC, %f1;
	fma.rn.f32 	%f1427, %f1395, 0f3F805532, %f1;
	fma.rn.f32 	%f1428, %f1396, 0f3F805879, %f1;
	fma.rn.f32 	%f1429, %f1397, 0f3F805BC0, %f1;
	fma.rn.f32 	%f1430, %f1398, 0f3F805F07, %f1;
	fma.rn.f32 	%f1431, %f1399, 0f3F80624E, %f1;
	fma.rn.f32 	%f1432, %f1400, 0f3F806595, %f1;
	fma.rn.f32 	%f1433, %f1401, 0f3F8068DC, %f1;
	fma.rn.f32 	%f1434, %f1402, 0f3F800347, %f1;
	fma.rn.f32 	%f1435, %f1403, 0f3F80068E, %f1;
	fma.rn.f32 	%f1436, %f1404, 0f3F8009D5, %f1;
	fma.rn.f32 	%f1437, %f1405, 0f3F800D1B, %f1;
	fma.rn.f32 	%f1438, %f1406, 0f3F801062, %f1;
	fma.rn.f32 	%f1439, %f1407, 0f3F8013A9, %f1;
	fma.rn.f32 	%f1440, %f1408, 0f3F8016F0, %f1;
	fma.rn.f32 	%f1441, %f1409, 0f3F801A37, %f1;
	fma.rn.f32 	%f1442, %f1410, 0f3F801D7E, %f1;
	fma.rn.f32 	%f1443, %f1411, 0f3F8020C5, %f1;
	fma.rn.f32 	%f1444, %f1412, 0f3F80240B, %f1;
	fma.rn.f32 	%f1445, %f1413, 0f3F802752, %f1;
	fma.rn.f32 	%f1446, %f1414, 0f3F802A99, %f1;
	fma.rn.f32 	%f1447, %f1415, 0f3F802DE0, %f1;
	fma.rn.f32 	%f1448, %f1416, 0f3F803127, %f1;
	fma.rn.f32 	%f1449, %f1417, 0f3F80346E, %f1;
	fma.rn.f32 	%f1450, %f1418, 0f3F8037B5, %f1;
	fma.rn.f32 	%f1451, %f1419, 0f3F803AFB, %f1;
	fma.rn.f32 	%f1452, %f1420, 0f3F803E42, %f1;
	fma.rn.f32 	%f1453, %f1421, 0f3F804189, %f1;
	fma.rn.f32 	%f1454, %f1422, 0f3F8044D0, %f1;
	fma.rn.f32 	%f1455, %f1423, 0f3F804817, %f1;
	fma.rn.f32 	%f1456, %f1424, 0f3F804B5E, %f1;
	fma.rn.f32 	%f1457, %f1425, 0f3F804EA5, %f1;
	fma.rn.f32 	%f1458, %f1426, 0f3F8051EC, %f1;
	fma.rn.f32 	%f1459, %f1427, 0f3F805532, %f1;
	fma.rn.f32 	%f1460, %f1428, 0f3F805879, %f1;
	fma.rn.f32 	%f1461, %f1429, 0f3F805BC0, %f1;
	fma.rn.f32 	%f1462, %f1430, 0f3F805F07, %f1;
	fma.rn.f32 	%f1463, %f1431, 0f3F80624E, %f1;
	fma.rn.f32 	%f1464, %f1432, 0f3F806595, %f1;
	fma.rn.f32 	%f1465, %f1433, 0f3F8068DC, %f1;
	fma.rn.f32 	%f1466, %f1434, 0f3F800347, %f1;
	fma.rn.f32 	%f1467, %f1435, 0f3F80068E, %f1;
	fma.rn.f32 	%f1468, %f1436, 0f3F8009D5, %f1;
	fma.rn.f32 	%f1469, %f1437, 0f3F800D1B, %f1;
	fma.rn.f32 	%f1470, %f1438, 0f3F801062, %f1;
	fma.rn.f32 	%f1471, %f1439, 0f3F8013A9, %f1;
	fma.rn.f32 	%f1472, %f1440, 0f3F8016F0, %f1;
	fma.rn.f32 	%f1473, %f1441, 0f3F801A37, %f1;
	fma.rn.f32 	%f1474, %f1442, 0f3F801D7E, %f1;
	fma.rn.f32 	%f1475, %f1443, 0f3F8020C5, %f1;
	fma.rn.f32 	%f1476, %f1444, 0f3F80240B, %f1;
	fma.rn.f32 	%f1477, %f1445, 0f3F802752, %f1;
	fma.rn.f32 	%f1478, %f1446, 0f3F802A99, %f1;
	fma.rn.f32 	%f1479, %f1447, 0f3F802DE0, %f1;
	fma.rn.f32 	%f1480, %f1448, 0f3F803127, %f1;
	fma.rn.f32 	%f1481, %f1449, 0f3F80346E, %f1;
	fma.rn.f32 	%f1482, %f1450, 0f3F8037B5, %f1;
	fma.rn.f32 	%f1483, %f1451, 0f3F803AFB, %f1;
	fma.rn.f32 	%f1484, %f1452, 0f3F803E42, %f1;
	fma.rn.f32 	%f1485, %f1453, 0f3F804189, %f1;
	fma.rn.f32 	%f1486, %f1454, 0f3F8044D0, %f1;
	fma.rn.f32 	%f1487, %f1455, 0f3F804817, %f1;
	fma.rn.f32 	%f1488, %f1456, 0f3F804B5E, %f1;
	fma.rn.f32 	%f1489, %f1457, 0f3F804EA5, %f1;
	fma.rn.f32 	%f1490, %f1458, 0f3F8051EC, %f1;
	fma.rn.f32 	%f1491, %f1459, 0f3F805532, %f1;
	fma.rn.f32 	%f1492, %f1460, 0f3F805879, %f1;
	fma.rn.f32 	%f1493, %f1461, 0f3F805BC0, %f1;
	fma.rn.f32 	%f1494, %f1462, 0f3F805F07, %f1;
	fma.rn.f32 	%f1495, %f1463, 0f3F80624E, %f1;
	fma.rn.f32 	%f1496, %f1464, 0f3F806595, %f1;
	fma.rn.f32 	%f1497, %f1465, 0f3F8068DC, %f1;
	fma.rn.f32 	%f1498, %f1466, 0f3F800347, %f1;
	fma.rn.f32 	%f1499, %f1467, 0f3F80068E, %f1;
	fma.rn.f32 	%f1500, %f1468, 0f3F8009D5, %f1;
	fma.rn.f32 	%f1501, %f1469, 0f3F800D1B, %f1;
	fma.rn.f32 	%f1502, %f1470, 0f3F801062, %f1;
	fma.rn.f32 	%f1503, %f1471, 0f3F8013A9, %f1;
	fma.rn.f32 	%f1504, %f1472, 0f3F8016F0, %f1;
	fma.rn.f32 	%f1505, %f1473, 0f3F801A37, %f1;
	fma.rn.f32 	%f1506, %f1474, 0f3F801D7E, %f1;
	fma.rn.f32 	%f1507, %f1475, 0f3F8020C5, %f1;
	fma.rn.f32 	%f1508, %f1476, 0f3F80240B, %f1;
	fma.rn.f32 	%f1509, %f1477, 0f3F802752, %f1;
	fma.rn.f32 	%f1510, %f1478, 0f3F802A99, %f1;
	fma.rn.f32 	%f1511, %f1479, 0f3F802DE0, %f1;
	fma.rn.f32 	%f1512, %f1480, 0f3F803127, %f1;
	fma.rn.f32 	%f1513, %f1481, 0f3F80346E, %f1;
	fma.rn.f32 	%f1514, %f1482, 0f3F8037B5, %f1;
	fma.rn.f32 	%f1515, %f1483, 0f3F803AFB, %f1;
	fma.rn.f32 	%f1516, %f1484, 0f3F803E42, %f1;
	fma.rn.f32 	%f1517, %f1485, 0f3F804189, %f1;
	fma.rn.f32 	%f1518, %f1486, 0f3F8044D0, %f1;
	fma.rn.f32 	%f1519, %f1487, 0f3F804817, %f1;
	fma.rn.f32 	%f1520, %f1488, 0f3F804B5E, %f1;
	fma.rn.f32 	%f1521, %f1489, 0f3F804EA5, %f1;
	fma.rn.f32 	%f1522, %f1490, 0f3F8051EC, %f1;
	fma.rn.f32 	%f1523, %f1491, 0f3F805532, %f1;
	fma.rn.f32 	%f1524, %f1492, 0f3F805879, %f1;
	fma.rn.f32 	%f1525, %f1493, 0f3F805BC0, %f1;
	fma.rn.f32 	%f1526, %f1494, 0f3F805F07, %f1;
	fma.rn.f32 	%f1527, %f1495, 0f3F80624E, %f1;
	fma.rn.f32 	%f1528, %f1496, 0f3F806595, %f1;
	fma.rn.f32 	%f1529, %f1497, 0f3F8068DC, %f1;
	fma.rn.f32 	%f1530, %f1498, 0f3F800347, %f1;
	fma.rn.f32 	%f1531, %f1499, 0f3F80068E, %f1;
	fma.rn.f32 	%f1532, %f1500, 0f3F8009D5, %f1;
	fma.rn.f32 	%f1533, %f1501, 0f3F800D1B, %f1;
	fma.rn.f32 	%f1534, %f1502, 0f3F801062, %f1;
	fma.rn.f32 	%f1535, %f1503, 0f3F8013A9, %f1;
	fma.rn.f32 	%f1536, %f1504, 0f3F8016F0, %f1;
	fma.rn.f32 	%f1537, %f1505, 0f3F801A37, %f1;
	fma.rn.f32 	%f1538, %f1506, 0f3F801D7E, %f1;
	fma.rn.f32 	%f1539, %f1507, 0f3F8020C5, %f1;
	fma.rn.f32 	%f1540, %f1508, 0f3F80240B, %f1;
	fma.rn.f32 	%f1541, %f1509, 0f3F802752, %f1;
	fma.rn.f32 	%f1542, %f1510, 0f3F802A99, %f1;
	fma.rn.f32 	%f1543, %f1511, 0f3F802DE0, %f1;
	fma.rn.f32 	%f1544, %f1512, 0f3F803127, %f1;
	fma.rn.f32 	%f1545, %f1513, 0f3F80346E, %f1;
	fma.rn.f32 	%f1546, %f1514, 0f3F8037B5, %f1;
	fma.rn.f32 	%f1547, %f1515, 0f3F803AFB, %f1;
	fma.rn.f32 	%f1548, %f1516, 0f3F803E42, %f1;
	fma.rn.f32 	%f1549, %f1517, 0f3F804189, %f1;
	fma.rn.f32 	%f1550, %f1518, 0f3F8044D0, %f1;
	fma.rn.f32 	%f1551, %f1519, 0f3F804817, %f1;
	fma.rn.f32 	%f1552, %f1520, 0f3F804B5E, %f1;
	fma.rn.f32 	%f1553, %f1521, 0f3F804EA5, %f1;
	fma.rn.f32 	%f1554, %f1522, 0f3F8051EC, %f1;
	fma.rn.f32 	%f1555, %f1523, 0f3F805532, %f1;
	fma.rn.f32 	%f1556, %f1524, 0f3F805879, %f1;
	fma.rn.f32 	%f1557, %f1525, 0f3F805BC0, %f1;
	fma.rn.f32 	%f1558, %f1526, 0f3F805F07, %f1;
	fma.rn.f32 	%f1559, %f1527, 0f3F80624E, %f1;
	fma.rn.f32 	%f1560, %f1528, 0f3F806595, %f1;
	fma.rn.f32 	%f1561, %f1529, 0f3F8068DC, %f1;
	fma.rn.f32 	%f1562, %f1530, 0f3F800347, %f1;
	fma.rn.f32 	%f1563, %f1531, 0f3F80068E, %f1;
	fma.rn.f32 	%f1564, %f1532, 0f3F8009D5, %f1;
	fma.rn.f32 	%f1565, %f1533, 0f3F800D1B, %f1;
	fma.rn.f32 	%f1566, %f1534, 0f3F801062, %f1;
	fma.rn.f32 	%f1567, %f1535, 0f3F8013A9, %f1;
	fma.rn.f32 	%f1568, %f1536, 0f3F8016F0, %f1;
	fma.rn.f32 	%f1569, %f1537, 0f3F801A37, %f1;
	fma.rn.f32 	%f1570, %f1538, 0f3F801D7E, %f1;
	fma.rn.f32 	%f1571, %f1539, 0f3F8020C5, %f1;
	fma.rn.f32 	%f1572, %f1540, 0f3F80240B, %f1;
	fma.rn.f32 	%f1573, %f1541, 0f3F802752, %f1;
	fma.rn.f32 	%f1574, %f1542, 0f3F802A99, %f1;
	fma.rn.f32 	%f1575, %f1543, 0f3F802DE0, %f1;
	fma.rn.f32 	%f1576, %f1544, 0f3F803127, %f1;
	fma.rn.f32 	%f1577, %f1545, 0f3F80346E, %f1;
	fma.rn.f32 	%f1578, %f1546, 0f3F8037B5, %f1;
	fma.rn.f32 	%f1579, %f1547, 0f3F803AFB, %f1;
	fma.rn.f32 	%f1580, %f1548, 0f3F803E42, %f1;
	fma.rn.f32 	%f1581, %f1549, 0f3F804189, %f1;
	fma.rn.f32 	%f1582, %f1550, 0f3F8044D0, %f1;
	fma.rn.f32 	%f1583, %f1551, 0f3F804817, %f1;
	fma.rn.f32 	%f1584, %f1552, 0f3F804B5E, %f1;
	fma.rn.f32 	%f1585, %f1553, 0f3F804EA5, %f1;
	fma.rn.f32 	%f1586, %f1554, 0f3F8051EC, %f1;
	fma.rn.f32 	%f1587, %f1555, 0f3F805532, %f1;
	fma.rn.f32 	%f1588, %f1556, 0f3F805879, %f1;
	fma.rn.f32 	%f1589, %f1557, 0f3F805BC0, %f1;
	fma.rn.f32 	%f1590, %f1558, 0f3F805F07, %f1;
	fma.rn.f32 	%f1591, %f1559, 0f3F80624E, %f1;
	fma.rn.f32 	%f1592, %f1560, 0f3F806595, %f1;
	fma.rn.f32 	%f1593, %f1561, 0f3F8068DC, %f1;
	fma.rn.f32 	%f1594, %f1562, 0f3F800347, %f1;
	fma.rn.f32 	%f1595, %f1563, 0f3F80068E, %f1;
	fma.rn.f32 	%f1596, %f1564, 0f3F8009D5, %f1;
	fma.rn.f32 	%f1597, %f1565, 0f3F800D1B, %f1;
	fma.rn.f32 	%f1598, %f1566, 0f3F801062, %f1;
	fma.rn.f32 	%f1599, %f1567, 0f3F8013A9, %f1;
	fma.rn.f32 	%f1600, %f1568, 0f3F8016F0, %f1;
	fma.rn.f32 	%f1601, %f1569, 0f3F801A37, %f1;
	fma.rn.f32 	%f1602, %f1570, 0f3F801D7E, %f1;
	fma.rn.f32 	%f1603, %f1571, 0f3F8020C5, %f1;
	fma.rn.f32 	%f1604, %f1572, 0f3F80240B, %f1;
	fma.rn.f32 	%f1605, %f1573, 0f3F802752, %f1;
	fma.rn.f32 	%f1606, %f1574, 0f3F802A99, %f1;
	fma.rn.f32 	%f1607, %f1575, 0f3F802DE0, %f1;
	fma.rn.f32 	%f1608, %f1576, 0f3F803127, %f1;
	fma.rn.f32 	%f1609, %f1577, 0f3F80346E, %f1;
	fma.rn.f32 	%f1610, %f1578, 0f3F8037B5, %f1;
	fma.rn.f32 	%f1611, %f1579, 0f3F803AFB, %f1;
	fma.rn.f32 	%f1612, %f1580, 0f3F803E42, %f1;
	fma.rn.f32 	%f1613, %f1581, 0f3F804189, %f1;
	fma.rn.f32 	%f1614, %f1582, 0f3F8044D0, %f1;
	fma.rn.f32 	%f1615, %f1583, 0f3F804817, %f1;
	fma.rn.f32 	%f1616, %f1584, 0f3F804B5E, %f1;
	fma.rn.f32 	%f1617, %f1585, 0f3F804EA5, %f1;
	fma.rn.f32 	%f1618, %f1586, 0f3F8051EC, %f1;
	fma.rn.f32 	%f1619, %f1587, 0f3F805532, %f1;
	fma.rn.f32 	%f1620, %f1588, 0f3F805879, %f1;
	fma.rn.f32 	%f1621, %f1589, 0f3F805BC0, %f1;
	fma.rn.f32 	%f1622, %f1590, 0f3F805F07, %f1;
	fma.rn.f32 	%f1623, %f1591, 0f3F80624E, %f1;
	fma.rn.f32 	%f1624, %f1592, 0f3F806595, %f1;
	fma.rn.f32 	%f1625, %f1593, 0f3F8068DC, %f1;
	fma.rn.f32 	%f1626, %f1594, 0f3F800347, %f1;
	fma.rn.f32 	%f1627, %f1595, 0f3F80068E, %f1;
	fma.rn.f32 	%f1628, %f1596, 0f3F8009D5, %f1;
	fma.rn.f32 	%f1629, %f1597, 0f3F800D1B, %f1;
	fma.rn.f32 	%f1630, %f1598, 0f3F801062, %f1;
	fma.rn.f32 	%f1631, %f1599, 0f3F8013A9, %f1;
	fma.rn.f32 	%f1632, %f1600, 0f3F8016F0, %f1;
	fma.rn.f32 	%f1633, %f1601, 0f3F801A37, %f1;
	fma.rn.f32 	%f1634, %f1602, 0f3F801D7E, %f1;
	fma.rn.f32 	%f1635, %f1603, 0f3F8020C5, %f1;
	fma.rn.f32 	%f1636, %f1604, 0f3F80240B, %f1;
	fma.rn.f32 	%f1637, %f1605, 0f3F802752, %f1;
	fma.rn.f32 	%f1638, %f1606, 0f3F802A99, %f1;
	fma.rn.f32 	%f1639, %f1607, 0f3F802DE0, %f1;
	fma.rn.f32 	%f1640, %f1608, 0f3F803127, %f1;
	fma.rn.f32 	%f1641, %f1609, 0f3F80346E, %f1;
	fma.rn.f32 	%f1642, %f1610, 0f3F8037B5, %f1;
	fma.rn.f32 	%f1643, %f1611, 0f3F803AFB, %f1;
	fma.rn.f32 	%f1644, %f1612, 0f3F803E42, %f1;
	fma.rn.f32 	%f1645, %f1613, 0f3F804189, %f1;
	fma.rn.f32 	%f1646, %f1614, 0f3F8044D0, %f1;
	fma.rn.f32 	%f1647, %f1615, 0f3F804817, %f1;
	fma.rn.f32 	%f1648, %f1616, 0f3F804B5E, %f1;
	fma.rn.f32 	%f1649, %f1617, 0f3F804EA5, %f1;
	fma.rn.f32 	%f1650, %f1618, 0f3F8051EC, %f1;
	fma.rn.f32 	%f1651, %f1619, 0f3F805532, %f1;
	fma.rn.f32 	%f1652, %f1620, 0f3F805879, %f1;
	fma.rn.f32 	%f1653, %f1621, 0f3F805BC0, %f1;
	fma.rn.f32 	%f1654, %f1622, 0f3F805F07, %f1;
	fma.rn.f32 	%f1655, %f1623, 0f3F80624E, %f1;
	fma.rn.f32 	%f1656, %f1624, 0f3F806595, %f1;
	fma.rn.f32 	%f1657, %f1625, 0f3F8068DC, %f1;
	fma.rn.f32 	%f1658, %f1626, 0f3F800347, %f1;
	fma.rn.f32 	%f1659, %f1627, 0f3F80068E, %f1;
	fma.rn.f32 	%f1660, %f1628, 0f3F8009D5, %f1;
	fma.rn.f32 	%f1661, %f1629, 0f3F800D1B, %f1;
	fma.rn.f32 	%f1662, %f1630, 0f3F801062, %f1;
	fma.rn.f32 	%f1663, %f1631, 0f3F8013A9, %f1;
	fma.rn.f32 	%f1664, %f1632, 0f3F8016F0, %f1;
	fma.rn.f32 	%f1665, %f1633, 0f3F801A37, %f1;
	fma.rn.f32 	%f1666, %f1634, 0f3F801D7E, %f1;
	fma.rn.f32 	%f1667, %f1635, 0f3F8020C5, %f1;
	fma.rn.f32 	%f1668, %f1636, 0f3F80240B, %f1;
	fma.rn.f32 	%f1669, %f1637, 0f3F802752, %f1;
	fma.rn.f32 	%f1670, %f1638, 0f3F802A99, %f1;
	fma.rn.f32 	%f1671, %f1639, 0f3F802DE0, %f1;
	fma.rn.f32 	%f1672, %f1640, 0f3F803127, %f1;
	fma.rn.f32 	%f1673, %f1641, 0f3F80346E, %f1;
	fma.rn.f32 	%f1674, %f1642, 0f3F8037B5, %f1;
	fma.rn.f32 	%f1675, %f1643, 0f3F803AFB, %f1;
	fma.rn.f32 	%f1676, %f1644, 0f3F803E42, %f1;
	fma.rn.f32 	%f1677, %f1645, 0f3F804189, %f1;
	fma.rn.f32 	%f1678, %f1646, 0f3F8044D0, %f1;
	fma.rn.f32 	%f1679, %f1647, 0f3F804817, %f1;
	fma.rn.f32 	%f1680, %f1648, 0f3F804B5E, %f1;
	fma.rn.f32 	%f1681, %f1649, 0f3F804EA5, %f1;
	fma.rn.f32 	%f1682, %f1650, 0f3F8051EC, %f1;
	fma.rn.f32 	%f1683, %f1651, 0f3F805532, %f1;
	fma.rn.f32 	%f1684, %f1652, 0f3F805879, %f1;
	fma.rn.f32 	%f1685, %f1653, 0f3F805BC0, %f1;
	fma.rn.f32 	%f1686, %f1654, 0f3F805F07, %f1;
	fma.rn.f32 	%f1687, %f1655, 0f3F80624E, %f1;
	fma.rn.f32 	%f1688, %f1656, 0f3F806595, %f1;
	fma.rn.f32 	%f1689, %f1657, 0f3F8068DC, %f1;
	fma.rn.f32 	%f1690, %f1658, 0f3F800347, %f1;
	fma.rn.f32 	%f1691, %f1659, 0f3F80068E, %f1;
	fma.rn.f32 	%f1692, %f1660, 0f3F8009D5, %f1;
	fma.rn.f32 	%f1693, %f1661, 0f3F800D1B, %f1;
	fma.rn.f32 	%f1694, %f1662, 0f3F801062, %f1;
	fma.rn.f32 	%f1695, %f1663, 0f3F8013A9, %f1;
	fma.rn.f32 	%f1696, %f1664, 0f3F8016F0, %f1;
	fma.rn.f32 	%f1697, %f1665, 0f3F801A37, %f1;
	fma.rn.f32 	%f1698, %f1666, 0f3F801D7E, %f1;
	fma.rn.f32 	%f1699, %f1667, 0f3F8020C5, %f1;
	fma.rn.f32 	%f1700, %f1668, 0f3F80240B, %f1;
	fma.rn.f32 	%f1701, %f1669, 0f3F802752, %f1;
	fma.rn.f32 	%f1702, %f1670, 0f3F802A99, %f1;
	fma.rn.f32 	%f1703, %f1671, 0f3F802DE0, %f1;
	fma.rn.f32 	%f1704, %f1672, 0f3F803127, %f1;
	fma.rn.f32 	%f1705, %f1673, 0f3F80346E, %f1;
	fma.rn.f32 	%f1706, %f1674, 0f3F8037B5, %f1;
	fma.rn.f32 	%f1707, %f1675, 0f3F803AFB, %f1;
	fma.rn.f32 	%f1708, %f1676, 0f3F803E42, %f1;
	fma.rn.f32 	%f1709, %f1677, 0f3F804189, %f1;
	fma.rn.f32 	%f1710, %f1678, 0f3F8044D0, %f1;
	fma.rn.f32 	%f1711, %f1679, 0f3F804817, %f1;
	fma.rn.f32 	%f1712, %f1680, 0f3F804B5E, %f1;
	fma.rn.f32 	%f1713, %f1681, 0f3F804EA5, %f1;
	fma.rn.f32 	%f1714, %f1682, 0f3F8051EC, %f1;
	fma.rn.f32 	%f1715, %f1683, 0f3F805532, %f1;
	fma.rn.f32 	%f1716, %f1684, 0f3F805879, %f1;
	fma.rn.f32 	%f1717, %f1685, 0f3F805BC0, %f1;
	fma.rn.f32 	%f1718, %f1686, 0f3F805F07, %f1;
	fma.rn.f32 	%f1719, %f1687, 0f3F80624E, %f1;
	fma.rn.f32 	%f1720, %f1688, 0f3F806595, %f1;
	fma.rn.f32 	%f1721, %f1689, 0f3F8068DC, %f1;
	fma.rn.f32 	%f1722, %f1690, 0f3F800347, %f1;
	fma.rn.f32 	%f1723, %f1691, 0f3F80068E, %f1;
	fma.rn.f32 	%f1724, %f1692, 0f3F8009D5, %f1;
	fma.rn.f32 	%f1725, %f1693, 0f3F800D1B, %f1;
	fma.rn.f32 	%f1726, %f1694, 0f3F801062, %f1;
	fma.rn.f32 	%f1727, %f1695, 0f3F8013A9, %f1;
	fma.rn.f32 	%f1728, %f1696, 0f3F8016F0, %f1;
	fma.rn.f32 	%f1729, %f1697, 0f3F801A37, %f1;
	fma.rn.f32 	%f1730, %f1698, 0f3F801D7E, %f1;
	fma.rn.f32 	%f1731, %f1699, 0f3F8020C5, %f1;
	fma.rn.f32 	%f1732, %f1700, 0f3F80240B, %f1;
	fma.rn.f32 	%f1733, %f1701, 0f3F802752, %f1;
	fma.rn.f32 	%f1734, %f1702, 0f3F802A99, %f1;
	fma.rn.f32 	%f1735, %f1703, 0f3F802DE0, %f1;
	fma.rn.f32 	%f1736, %f1704, 0f3F803127, %f1;
	fma.rn.f32 	%f1737, %f1705, 0f3F80346E, %f1;
	fma.rn.f32 	%f1738, %f1706, 0f3F8037B5, %f1;
	fma.rn.f32 	%f1739, %f1707, 0f3F803AFB, %f1;
	fma.rn.f32 	%f1740, %f1708, 0f3F803E42, %f1;
	fma.rn.f32 	%f1741, %f1709, 0f3F804189, %f1;
	fma.rn.f32 	%f1742, %f1710, 0f3F8044D0, %f1;
	fma.rn.f32 	%f1743, %f1711, 0f3F804817, %f1;
	fma.rn.f32 	%f1744, %f1712, 0f3F804B5E, %f1;
	fma.rn.f32 	%f1745, %f1713, 0f3F804EA5, %f1;
	fma.rn.f32 	%f1746, %f1714, 0f3F8051EC, %f1;
	fma.rn.f32 	%f1747, %f1715, 0f3F805532, %f1;
	fma.rn.f32 	%f1748, %f1716, 0f3F805879, %f1;
	fma.rn.f32 	%f1749, %f1717, 0f3F805BC0, %f1;
	fma.rn.f32 	%f1750, %f1718, 0f3F805F07, %f1;
	fma.rn.f32 	%f1751, %f1719, 0f3F80624E, %f1;
	fma.rn.f32 	%f1752, %f1720, 0f3F806595, %f1;
	fma.rn.f32 	%f1753, %f1721, 0f3F8068DC, %f1;
	fma.rn.f32 	%f1754, %f1722, 0f3F800347, %f1;
	fma.rn.f32 	%f1755, %f1723, 0f3F80068E, %f1;
	fma.rn.f32 	%f1756, %f1724, 0f3F8009D5, %f1;
	fma.rn.f32 	%f1757, %f1725, 0f3F800D1B, %f1;
	fma.rn.f32 	%f1758, %f1726, 0f3F801062, %f1;
	fma.rn.f32 	%f1759, %f1727, 0f3F8013A9, %f1;
	fma.rn.f32 	%f1760, %f1728, 0f3F8016F0, %f1;
	fma.rn.f32 	%f1761, %f1729, 0f3F801A37, %f1;
	fma.rn.f32 	%f1762, %f1730, 0f3F801D7E, %f1;
	fma.rn.f32 	%f1763, %f1731, 0f3F8020C5, %f1;
	fma.rn.f32 	%f1764, %f1732, 0f3F80240B, %f1;
	fma.rn.f32 	%f1765, %f1733, 0f3F802752, %f1;
	fma.rn.f32 	%f1766, %f1734, 0f3F802A99, %f1;
	fma.rn.f32 	%f1767, %f1735, 0f3F802DE0, %f1;
	fma.rn.f32 	%f1768, %f1736, 0f3F803127, %f1;
	fma.rn.f32 	%f1769, %f1737, 0f3F80346E, %f1;
	fma.rn.f32 	%f1770, %f1738, 0f3F8037B5, %f1;
	fma.rn.f32 	%f1771, %f1739, 0f3F803AFB, %f1;
	fma.rn.f32 	%f1772, %f1740, 0f3F803E42, %f1;
	fma.rn.f32 	%f1773, %f1741, 0f3F804189, %f1;
	fma.rn.f32 	%f1774, %f1742, 0f3F8044D0, %f1;
	fma.rn.f32 	%f1775, %f1743, 0f3F804817, %f1;
	fma.rn.f32 	%f1776, %f1744, 0f3F804B5E, %f1;
	fma.rn.f32 	%f1777, %f1745, 0f3F804EA5, %f1;
	fma.rn.f32 	%f1778, %f1746, 0f3F8051EC, %f1;
	fma.rn.f32 	%f1779, %f1747, 0f3F805532, %f1;
	fma.rn.f32 	%f1780, %f1748, 0f3F805879, %f1;
	fma.rn.f32 	%f1781, %f1749, 0f3F805BC0, %f1;
	fma.rn.f32 	%f1782, %f1750, 0f3F805F07, %f1;
	fma.rn.f32 	%f1783, %f1751, 0f3F80624E, %f1;
	fma.rn.f32 	%f1784, %f1752, 0f3F806595, %f1;
	fma.rn.f32 	%f1785, %f1753, 0f3F8068DC, %f1;
	fma.rn.f32 	%f1786, %f1754, 0f3F800347, %f1;
	fma.rn.f32 	%f1787, %f1755, 0f3F80068E, %f1;
	fma.rn.f32 	%f1788, %f1756, 0f3F8009D5, %f1;
	fma.rn.f32 	%f1789, %f1757, 0f3F800D1B, %f1;
	fma.rn.f32 	%f1790, %f1758, 0f3F801062, %f1;
	fma.rn.f32 	%f1791, %f1759, 0f3F8013A9, %f1;
	fma.rn.f32 	%f1792, %f1760, 0f3F8016F0, %f1;
	fma.rn.f32 	%f1793, %f1761, 0f3F801A37, %f1;
	fma.rn.f32 	%f1794, %f1762, 0f3F801D7E, %f1;
	fma.rn.f32 	%f1795, %f1763, 0f3F8020C5, %f1;
	fma.rn.f32 	%f1796, %f1764, 0f3F80240B, %f1;
	fma.rn.f32 	%f1797, %f1765, 0f3F802752, %f1;
	fma.rn.f32 	%f1798, %f1766, 0f3F802A99, %f1;
	fma.rn.f32 	%f1799, %f1767, 0f3F802DE0, %f1;
	fma.rn.f32 	%f1800, %f1768, 0f3F803127, %f1;
	fma.rn.f32 	%f1801, %f1769, 0f3F80346E, %f1;
	fma.rn.f32 	%f1802, %f1770, 0f3F8037B5, %f1;
	fma.rn.f32 	%f1803, %f1771, 0f3F803AFB, %f1;
	fma.rn.f32 	%f1804, %f1772, 0f3F803E42, %f1;
	fma.rn.f32 	%f1805, %f1773, 0f3F804189, %f1;
	fma.rn.f32 	%f1806, %f1774, 0f3F8044D0, %f1;
	fma.rn.f32 	%f1807, %f1775, 0f3F804817, %f1;
	fma.rn.f32 	%f1808, %f1776, 0f3F804B5E, %f1;
	fma.rn.f32 	%f1809, %f1777, 0f3F804EA5, %f1;
	fma.rn.f32 	%f1810, %f1778, 0f3F8051EC, %f1;
	fma.rn.f32 	%f1811, %f1779, 0f3F805532, %f1;
	fma.rn.f32 	%f1812, %f1780, 0f3F805879, %f1;
	fma.rn.f32 	%f1813, %f1781, 0f3F805BC0, %f1;
	fma.rn.f32 	%f1814, %f1782, 0f3F805F07, %f1;
	fma.rn.f32 	%f1815, %f1783, 0f3F80624E, %f1;
	fma.rn.f32 	%f1816, %f1784, 0f3F806595, %f1;
	fma.rn.f32 	%f1817, %f1785, 0f3F8068DC, %f1;
	fma.rn.f32 	%f1818, %f1786, 0f3F800347, %f1;
	fma.rn.f32 	%f1819, %f1787, 0f3F80068E, %f1;
	fma.rn.f32 	%f1820, %f1788, 0f3F8009D5, %f1;
	fma.rn.f32 	%f1821, %f1789, 0f3F800D1B, %f1;
	fma.rn.f32 	%f1822, %f1790, 0f3F801062, %f1;
	fma.rn.f32 	%f1823, %f1791, 0f3F8013A9, %f1;
	fma.rn.f32 	%f1824, %f1792, 0f3F8016F0, %f1;
	fma.rn.f32 	%f1825, %f1793, 0f3F801A37, %f1;
	fma.rn.f32 	%f1826, %f1794, 0f3F801D7E, %f1;
	fma.rn.f32 	%f1827, %f1795, 0f3F8020C5, %f1;
	fma.rn.f32 	%f1828, %f1796, 0f3F80240B, %f1;
	fma.rn.f32 	%f1829, %f1797, 0f3F802752, %f1;
	fma.rn.f32 	%f1830, %f1798, 0f3F802A99, %f1;
	fma.rn.f32 	%f1831, %f1799, 0f3F802DE0, %f1;
	fma.rn.f32 	%f1832, %f1800, 0f3F803127, %f1;
	fma.rn.f32 	%f1833, %f1801, 0f3F80346E, %f1;
	fma.rn.f32 	%f1834, %f1802, 0f3F8037B5, %f1;
	fma.rn.f32 	%f1835, %f1803, 0f3F803AFB, %f1;
	fma.rn.f32 	%f1836, %f1804, 0f3F803E42, %f1;
	fma.rn.f32 	%f1837, %f1805, 0f3F804189, %f1;
	fma.rn.f32 	%f1838, %f1806, 0f3F8044D0, %f1;
	fma.rn.f32 	%f1839, %f1807, 0f3F804817, %f1;
	fma.rn.f32 	%f1840, %f1808, 0f3F804B5E, %f1;
	fma.rn.f32 	%f1841, %f1809, 0f3F804EA5, %f1;
	fma.rn.f32 	%f1842, %f1810, 0f3F8051EC, %f1;
	fma.rn.f32 	%f1843, %f1811, 0f3F805532, %f1;
	fma.rn.f32 	%f1844, %f1812, 0f3F805879, %f1;
	fma.rn.f32 	%f1845, %f1813, 0f3F805BC0, %f1;
	fma.rn.f32 	%f1846, %f1814, 0f3F805F07, %f1;
	fma.rn.f32 	%f1847, %f1815, 0f3F80624E, %f1;
	fma.rn.f32 	%f1848, %f1816, 0f3F806595, %f1;
	fma.rn.f32 	%f1849, %f1817, 0f3F8068DC, %f1;
	fma.rn.f32 	%f1850, %f1818, 0f3F800347, %f1;
	fma.rn.f32 	%f1851, %f1819, 0f3F80068E, %f1;
	fma.rn.f32 	%f1852, %f1820, 0f3F8009D5, %f1;
	fma.rn.f32 	%f1853, %f1821, 0f3F800D1B, %f1;
	fma.rn.f32 	%f1854, %f1822, 0f3F801062, %f1;
	fma.rn.f32 	%f1855, %f1823, 0f3F8013A9, %f1;
	fma.rn.f32 	%f1856, %f1824, 0f3F8016F0, %f1;
	fma.rn.f32 	%f1857, %f1825, 0f3F801A37, %f1;
	fma.rn.f32 	%f1858, %f1826, 0f3F801D7E, %f1;
	fma.rn.f32 	%f1859, %f1827, 0f3F8020C5, %f1;
	fma.rn.f32 	%f1860, %f1828, 0f3F80240B, %f1;
	fma.rn.f32 	%f1861, %f1829, 0f3F802752, %f1;
	fma.rn.f32 	%f1862, %f1830, 0f3F802A99, %f1;
	fma.rn.f32 	%f1863, %f1831, 0f3F802DE0, %f1;
	fma.rn.f32 	%f1864, %f1832, 0f3F803127, %f1;
	fma.rn.f32 	%f1865, %f1833, 0f3F80346E, %f1;
	fma.rn.f32 	%f1866, %f1834, 0f3F8037B5, %f1;
	fma.rn.f32 	%f1867, %f1835, 0f3F803AFB, %f1;
	fma.rn.f32 	%f1868, %f1836, 0f3F803E42, %f1;
	fma.rn.f32 	%f1869, %f1837, 0f3F804189, %f1;
	fma.rn.f32 	%f1870, %f1838, 0f3F8044D0, %f1;
	fma.rn.f32 	%f1871, %f1839, 0f3F804817, %f1;
	fma.rn.f32 	%f1872, %f1840, 0f3F804B5E, %f1;
	fma.rn.f32 	%f1873, %f1841, 0f3F804EA5, %f1;
	fma.rn.f32 	%f1874, %f1842, 0f3F8051EC, %f1;
	fma.rn.f32 	%f1875, %f1843, 0f3F805532, %f1;
	fma.rn.f32 	%f1876, %f1844, 0f3F805879, %f1;
	fma.rn.f32 	%f1877, %f1845, 0f3F805BC0, %f1;
	fma.rn.f32 	%f1878, %f1846, 0f3F805F07, %f1;
	fma.rn.f32 	%f1879, %f1847, 0f3F80624E, %f1;
	fma.rn.f32 	%f1880, %f1848, 0f3F806595, %f1;
	fma.rn.f32 	%f1881, %f1849, 0f3F8068DC, %f1;
	fma.rn.f32 	%f1882, %f1850, 0f3F800347, %f1;
	fma.rn.f32 	%f1883, %f1851, 0f3F80068E, %f1;
	fma.rn.f32 	%f1884, %f1852, 0f3F8009D5, %f1;
	fma.rn.f32 	%f1885, %f1853, 0f3F800D1B, %f1;
	fma.rn.f32 	%f1886, %f1854, 0f3F801062, %f1;
	fma.rn.f32 	%f1887, %f1855, 0f3F8013A9, %f1;
	fma.rn.f32 	%f1888, %f1856, 0f3F8016F0, %f1;
	fma.rn.f32 	%f1889, %f1857, 0f3F801A37, %f1;
	fma.rn.f32 	%f1890, %f1858, 0f3F801D7E, %f1;
	fma.rn.f32 	%f1891, %f1859, 0f3F8020C5, %f1;
	fma.rn.f32 	%f1892, %f1860, 0f3F80240B, %f1;
	fma.rn.f32 	%f1893, %f1861, 0f3F802752, %f1;
	fma.rn.f32 	%f1894, %f1862, 0f3F802A99, %f1;
	fma.rn.f32 	%f1895, %f1863, 0f3F802DE0, %f1;
	fma.rn.f32 	%f1896, %f1864, 0f3F803127, %f1;
	fma.rn.f32 	%f1897, %f1865, 0f3F80346E, %f1;
	fma.rn.f32 	%f1898, %f1866, 0f3F8037B5, %f1;
	fma.rn.f32 	%f1899, %f1867, 0f3F803AFB, %f1;
	fma.rn.f32 	%f1900, %f1868, 0f3F803E42, %f1;
	fma.rn.f32 	%f1901, %f1869, 0f3F804189, %f1;
	fma.rn.f32 	%f1902, %f1870, 0f3F8044D0, %f1;
	fma.rn.f32 	%f1903, %f1871, 0f3F804817, %f1;
	fma.rn.f32 	%f1904, %f1872, 0f3F804B5E, %f1;
	fma.rn.f32 	%f1905, %f1873, 0f3F804EA5, %f1;
	fma.rn.f32 	%f1906, %f1874, 0f3F8051EC, %f1;
	fma.rn.f32 	%f1907, %f1875, 0f3F805532, %f1;
	fma.rn.f32 	%f1908, %f1876, 0f3F805879, %f1;
	fma.rn.f32 	%f1909, %f1877, 0f3F805BC0, %f1;
	fma.rn.f32 	%f1910, %f1878, 0f3F805F07, %f1;
	fma.rn.f32 	%f1911, %f1879, 0f3F80624E, %f1;
	fma.rn.f32 	%f1912, %f1880, 0f3F806595, %f1;
	fma.rn.f32 	%f1913, %f1881, 0f3F8068DC, %f1;
	fma.rn.f32 	%f1914, %f1882, 0f3F800347, %f1;
	fma.rn.f32 	%f1915, %f1883, 0f3F80068E, %f1;
	fma.rn.f32 	%f1916, %f1884, 0f3F8009D5, %f1;
	fma.rn.f32 	%f1917, %f1885, 0f3F800D1B, %f1;
	fma.rn.f32 	%f1918, %f1886, 0f3F801062, %f1;
	fma.rn.f32 	%f1919, %f1887, 0f3F8013A9, %f1;
	fma.rn.f32 	%f1920, %f1888, 0f3F8016F0, %f1;
	fma.rn.f32 	%f1921, %f1889, 0f3F801A37, %f1;
	fma.rn.f32 	%f1922, %f1890, 0f3F801D7E, %f1;
	fma.rn.f32 	%f1923, %f1891, 0f3F8020C5, %f1;
	fma.rn.f32 	%f1924, %f1892, 0f3F80240B, %f1;
	fma.rn.f32 	%f1925, %f1893, 0f3F802752, %f1;
	fma.rn.f32 	%f1926, %f1894, 0f3F802A99, %f1;
	fma.rn.f32 	%f1927, %f1895, 0f3F802DE0, %f1;
	fma.rn.f32 	%f1928, %f1896, 0f3F803127, %f1;
	fma.rn.f32 	%f1929, %f1897, 0f3F80346E, %f1;
	fma.rn.f32 	%f1930, %f1898, 0f3F8037B5, %f1;
	fma.rn.f32 	%f1931, %f1899, 0f3F803AFB, %f1;
	fma.rn.f32 	%f1932, %f1900, 0f3F803E42, %f1;
	fma.rn.f32 	%f1933, %f1901, 0f3F804189, %f1;
	fma.rn.f32 	%f1934, %f1902, 0f3F8044D0, %f1;
	fma.rn.f32 	%f1935, %f1903, 0f3F804817, %f1;
	fma.rn.f32 	%f1936, %f1904, 0f3F804B5E, %f1;
	fma.rn.f32 	%f1937, %f1905, 0f3F804EA5, %f1;
	fma.rn.f32 	%f1938, %f1906, 0f3F8051EC, %f1;
	fma.rn.f32 	%f1939, %f1907, 0f3F805532, %f1;
	fma.rn.f32 	%f1940, %f1908, 0f3F805879, %f1;
	fma.rn.f32 	%f1941, %f1909, 0f3F805BC0, %f1;
	fma.rn.f32 	%f1942, %f1910, 0f3F805F07, %f1;
	fma.rn.f32 	%f1943, %f1911, 0f3F80624E, %f1;
	fma.rn.f32 	%f1944, %f1912, 0f3F806595, %f1;
	fma.rn.f32 	%f1945, %f1913, 0f3F8068DC, %f1;
	fma.rn.f32 	%f1946, %f1914, 0f3F800347, %f1;
	fma.rn.f32 	%f1947, %f1915, 0f3F80068E, %f1;
	fma.rn.f32 	%f1948, %f1916, 0f3F8009D5, %f1;
	fma.rn.f32 	%f1949, %f1917, 0f3F800D1B, %f1;
	fma.rn.f32 	%f1950, %f1918, 0f3F801062, %f1;
	fma.rn.f32 	%f1951, %f1919, 0f3F8013A9, %f1;
	fma.rn.f32 	%f1952, %f1920, 0f3F8016F0, %f1;
	fma.rn.f32 	%f1953, %f1921, 0f3F801A37, %f1;
	fma.rn.f32 	%f1954, %f1922, 0f3F801D7E, %f1;
	fma.rn.f32 	%f1955, %f1923, 0f3F8020C5, %f1;
	fma.rn.f32 	%f1956, %f1924, 0f3F80240B, %f1;
	fma.rn.f32 	%f1957, %f1925, 0f3F802752, %f1;
	fma.rn.f32 	%f1958, %f1926, 0f3F802A99, %f1;
	fma.rn.f32 	%f1959, %f1927, 0f3F802DE0, %f1;
	fma.rn.f32 	%f1960, %f1928, 0f3F803127, %f1;
	fma.rn.f32 	%f1961, %f1929, 0f3F80346E, %f1;
	fma.rn.f32 	%f1962, %f1930, 0f3F8037B5, %f1;
	fma.rn.f32 	%f1963, %f1931, 0f3F803AFB, %f1;
	fma.rn.f32 	%f1964, %f1932, 0f3F803E42, %f1;
	fma.rn.f32 	%f1965, %f1933, 0f3F804189, %f1;
	fma.rn.f32 	%f1966, %f1934, 0f3F8044D0, %f1;
	fma.rn.f32 	%f1967, %f1935, 0f3F804817, %f1;
	fma.rn.f32 	%f1968, %f1936, 0f3F804B5E, %f1;
	fma.rn.f32 	%f1969, %f1937, 0f3F804EA5, %f1;
	fma.rn.f32 	%f1970, %f1938, 0f3F8051EC, %f1;
	fma.rn.f32 	%f1971, %f1939, 0f3F805532, %f1;
	fma.rn.f32 	%f1972, %f1940, 0f3F805879, %f1;
	fma.rn.f32 	%f1973, %f1941, 0f3F805BC0, %f1;
	fma.rn.f32 	%f1974, %f1942, 0f3F805F07, %f1;
	fma.rn.f32 	%f1975, %f1943, 0f3F80624E, %f1;
	fma.rn.f32 	%f1976, %f1944, 0f3F806595, %f1;
	fma.rn.f32 	%f1977, %f1945, 0f3F8068DC, %f1;
	fma.rn.f32 	%f1978, %f1946, 0f3F800347, %f1;
	fma.rn.f32 	%f1979, %f1947, 0f3F80068E, %f1;
	fma.rn.f32 	%f1980, %f1948, 0f3F8009D5, %f1;
	fma.rn.f32 	%f1981, %f1949, 0f3F800D1B, %f1;
	fma.rn.f32 	%f1982, %f1950, 0f3F801062, %f1;
	fma.rn.f32 	%f1983, %f1951, 0f3F8013A9, %f1;
	fma.rn.f32 	%f1984, %f1952, 0f3F8016F0, %f1;
	fma.rn.f32 	%f1985, %f1953, 0f3F801A37, %f1;
	fma.rn.f32 	%f1986, %f1954, 0f3F801D7E, %f1;
	fma.rn.f32 	%f1987, %f1955, 0f3F8020C5, %f1;
	fma.rn.f32 	%f1988, %f1956, 0f3F80240B, %f1;
	fma.rn.f32 	%f1989, %f1957, 0f3F802752, %f1;
	fma.rn.f32 	%f1990, %f1958, 0f3F802A99, %f1;
	fma.rn.f32 	%f1991, %f1959, 0f3F802DE0, %f1;
	fma.rn.f32 	%f1992, %f1960, 0f3F803127, %f1;
	fma.rn.f32 	%f1993, %f1961, 0f3F80346E, %f1;
	fma.rn.f32 	%f1994, %f1962, 0f3F8037B5, %f1;
	fma.rn.f32 	%f1995, %f1963, 0f3F803AFB, %f1;
	fma.rn.f32 	%f1996, %f1964, 0f3F803E42, %f1;
	fma.rn.f32 	%f1997, %f1965, 0f3F804189, %f1;
	fma.rn.f32 	%f1998, %f1966, 0f3F8044D0, %f1;
	fma.rn.f32 	%f1999, %f1967, 0f3F804817, %f1;
	fma.rn.f32 	%f2000, %f1968, 0f3F804B5E, %f1;
	fma.rn.f32 	%f2001, %f1969, 0f3F804EA5, %f1;
	fma.rn.f32 	%f2002, %f1970, 0f3F8051EC, %f1;
	fma.rn.f32 	%f2003, %f1971, 0f3F805532, %f1;
	fma.rn.f32 	%f2004, %f1972, 0f3F805879, %f1;
	fma.rn.f32 	%f2005, %f1973, 0f3F805BC0, %f1;
	fma.rn.f32 	%f2006, %f1974, 0f3F805F07, %f1;
	fma.rn.f32 	%f2007, %f1975, 0f3F80624E, %f1;
	fma.rn.f32 	%f2008, %f1976, 0f3F806595, %f1;
	fma.rn.f32 	%f2009, %f1977, 0f3F8068DC, %f1;
	fma.rn.f32 	%f2010, %f1978, 0f3F800347, %f1;
	fma.rn.f32 	%f2011, %f1979, 0f3F80068E, %f1;
	fma.rn.f32 	%f2012, %f1980, 0f3F8009D5, %f1;
	fma.rn.f32 	%f2013, %f1981, 0f3F800D1B, %f1;
	fma.rn.f32 	%f2014, %f1982, 0f3F801062, %f1;
	fma.rn.f32 	%f2015, %f1983, 0f3F8013A9, %f1;
	fma.rn.f32 	%f2016, %f1984, 0f3F8016F0, %f1;
	fma.rn.f32 	%f2017, %f1985, 0f3F801A37, %f1;
	fma.rn.f32 	%f2018, %f1986, 0f3F801D7E, %f1;
	fma.rn.f32 	%f2019, %f1987, 0f3F8020C5, %f1;
	fma.rn.f32 	%f2020, %f1988, 0f3F80240B, %f1;
	fma.rn.f32 	%f2021, %f1989, 0f3F802752, %f1;
	fma.rn.f32 	%f2022, %f1990, 0f3F802A99, %f1;
	fma.rn.f32 	%f2023, %f1991, 0f3F802DE0, %f1;
	fma.rn.f32 	%f2024, %f1992, 0f3F803127, %f1;
	fma.rn.f32 	%f2025, %f1993, 0f3F80346E, %f1;
	fma.rn.f32 	%f2026, %f1994, 0f3F8037B5, %f1;
	fma.rn.f32 	%f2027, %f1995, 0f3F803AFB, %f1;
	fma.rn.f32 	%f2028, %f1996, 0f3F803E42, %f1;
	fma.rn.f32 	%f2029, %f1997, 0f3F804189, %f1;
	fma.rn.f32 	%f2030, %f1998, 0f3F8044D0, %f1;
	fma.rn.f32 	%f2031, %f1999, 0f3F804817, %f1;
	fma.rn.f32 	%f2032, %f2000, 0f3F804B5E, %f1;
	fma.rn.f32 	%f2033, %f2001, 0f3F804EA5, %f1;
	fma.rn.f32 	%f2034, %f2002, 0f3F8051EC, %f1;
	fma.rn.f32 	%f2035, %f2003, 0f3F805532, %f1;
	fma.rn.f32 	%f2036, %f2004, 0f3F805879, %f1;
	fma.rn.f32 	%f2037, %f2005, 0f3F805BC0, %f1;
	fma.rn.f32 	%f2038, %f2006, 0f3F805F07, %f1;
	fma.rn.f32 	%f2039, %f2007, 0f3F80624E, %f1;
	fma.rn.f32 	%f2040, %f2008, 0f3F806595, %f1;
	fma.rn.f32 	%f2041, %f2009, 0f3F8068DC, %f1;
	fma.rn.f32 	%f2042, %f2010, 0f3F800347, %f1;
	fma.rn.f32 	%f2043, %f2011, 0f3F80068E, %f1;
	fma.rn.f32 	%f2044, %f2012, 0f3F8009D5, %f1;
	fma.rn.f32 	%f2045, %f2013, 0f3F800D1B, %f1;
	fma.rn.f32 	%f2046, %f2014, 0f3F801062, %f1;
	fma.rn.f32 	%f2047, %f2015, 0f3F8013A9, %f1;
	fma.rn.f32 	%f2048, %f2016, 0f3F8016F0, %f1;
	fma.rn.f32 	%f2049, %f2017, 0f3F801A37, %f1;
	fma.rn.f32 	%f2050, %f2018, 0f3F801D7E, %f1;
	fma.rn.f32 	%f2051, %f2019, 0f3F8020C5, %f1;
	fma.rn.f32 	%f2052, %f2020, 0f3F80240B, %f1;
	fma.rn.f32 	%f2053, %f2021, 0f3F802752, %f1;
	fma.rn.f32 	%f2054, %f2022, 0f3F802A99, %f1;
	fma.rn.f32 	%f2055, %f2023, 0f3F802DE0, %f1;
	fma.rn.f32 	%f2056, %f2024, 0f3F803127, %f1;
	fma.rn.f32 	%f2057, %f2025, 0f3F80346E, %f1;
	fma.rn.f32 	%f2058, %f2026, 0f3F8037B5, %f1;
	fma.rn.f32 	%f2059, %f2027, 0f3F803AFB, %f1;
	fma.rn.f32 	%f2060, %f2028, 0f3F803E42, %f1;
	fma.rn.f32 	%f2061, %f2029, 0f3F804189, %f1;
	fma.rn.f32 	%f2062, %f2030, 0f3F8044D0, %f1;
	fma.rn.f32 	%f2063, %f2031, 0f3F804817, %f1;
	fma.rn.f32 	%f2064, %f2032, 0f3F804B5E, %f1;
	fma.rn.f32 	%f2065, %f2033, 0f3F804EA5, %f1;
	fma.rn.f32 	%f2066, %f2034, 0f3F8051EC, %f1;
	fma.rn.f32 	%f2067, %f2035, 0f3F805532, %f1;
	fma.rn.f32 	%f2068, %f2036, 0f3F805879, %f1;
	fma.rn.f32 	%f2069, %f2037, 0f3F805BC0, %f1;
	fma.rn.f32 	%f2070, %f2038, 0f3F805F07, %f1;
	fma.rn.f32 	%f2071, %f2039, 0f3F80624E, %f1;
	fma.rn.f32 	%f2072, %f2040, 0f3F806595, %f1;
	fma.rn.f32 	%f2073, %f2041, 0f3F8068DC, %f1;
	add.f32 	%f2074, %f2043, %f2042;
	add.f32 	%f2075, %f2044, %f2074;
	add.f32 	%f2076, %f2045, %f2075;
	add.f32 	%f2077, %f2046, %f2076;
	add.f32 	%f2078, %f2047, %f2077;
	add.f32 	%f2079, %f2048, %f2078;
	add.f32 	%f2080, %f2049, %f2079;
	add.f32 	%f2081, %f2050, %f2080;
	add.f32 	%f2082, %f2051, %f2081;
	add.f32 	%f2083, %f2052, %f2082;
	add.f32 	%f2084, %f2053, %f2083;
	add.f32 	%f2085, %f2054, %f2084;
	add.f32 	%f2086, %f2055, %f2085;
	add.f32 	%f2087, %f2056, %f2086;
	add.f32 	%f2088, %f2057, %f2087;
	add.f32 	%f2089, %f2058, %f2088;
	add.f32 	%f2090, %f2059, %f2089;
	add.f32 	%f2091, %f2060, %f2090;
	add.f32 	%f2092, %f2061, %f2091;
	add.f32 	%f2093, %f2062, %f2092;
	add.f32 	%f2094, %f2063, %f2093;
	add.f32 	%f2095, %f2064, %f2094;
	add.f32 	%f2096, %f2065, %f2095;
	add.f32 	%f2097, %f2066, %f2096;
	add.f32 	%f2098, %f2067, %f2097;
	add.f32 	%f2099, %f2068, %f2098;
	add.f32 	%f2100, %f2069, %f2099;
	add.f32 	%f2101, %f2070, %f2100;
	add.f32 	%f2102, %f2071, %f2101;
	add.f32 	%f2103, %f2072, %f2102;
	add.f32 	%f2104, %f2073, %f2103;
	cvta.to.global.u64 	%rd6, %rd8;
	add.s64 	%rd7, %rd6, %rd4;
	st.global.f32 	[%rd7], %f2104;
	add.s32 	%r10, %r10, %r3;
	setp.lt.s32 	%p2, %r10, %r6;
	@%p2 bra 	$L__BB1_2;
$L__BB1_3:
	ret;

}


// ===== COMPILED SASS (sm_100) =====

	.target	sm_100

	.elftype	@"ET_EXEC"


//--------------------- .note.nv.tkinfo           --------------------------
	.section	.note.nv.tkinfo,"",@"SHT_NOTE"
	.sectionflags	@"SHF_NOTE_NV_TKINFO"
	.tkinfo
        /*0018*/ 	.word	0x00000002
        /*0030*/ 	.string	""
        /*0030*/ 	.string	"ptxas"
        /*0030*/ 	.string	"Cuda compilation tools, release 13.0, V13.0.88"
        /*0030*/ 	.string	"Build cuda_13.0.r13.0/compiler.36424714_0"
        /*0030*/ 	.string	"-arch sm_100 -m 64 "



//--------------------- .note.nv.cuinfo           --------------------------
	.section	.note.nv.cuinfo,"",@"SHT_NOTE"
	.sectionflags	@"SHF_NOTE_NV_CUINFO"
        /*0018*/ 	.short	0x0002
        /*001a*/ 	.short	0x0064
        /*001c*/ 	.short	0x0082
	.zero		2


//--------------------- .nv.info                  --------------------------
	.section	.nv.info,"",@"SHT_CUDA_INFO"
	.align	4


	//----- nvinfo : EIATTR_REGCOUNT
	.align		4
        /*0000*/ 	.byte	0x04, 0x2f
        /*0002*/ 	.short	(.L_1 - .L_0)
	.align		4
.L_0:
        /*0004*/ 	.word	index@(_Z14low_reg_kernelPfPKfi)
        /*0008*/ 	.word	0x0000000c


	//----- nvinfo : EIATTR_FRAME_SIZE
	.align		4
.L_1:
        /*000c*/ 	.byte	0x04, 0x11
        /*000e*/ 	.short	(.L_3 - .L_2)
	.align		4
.L_2:
        /*0010*/ 	.word	index@(_Z14low_reg_kernelPfPKfi)
        /*0014*/ 	.word	0x00000000


	//----- nvinfo : EIATTR_REGCOUNT
	.align		4
.L_3:
        /*0018*/ 	.byte	0x04, 0x2f
        /*001a*/ 	.short	(.L_5 - .L_4)
	.align		4
.L_4:
        /*001c*/ 	.word	index@(_Z15high_reg_kernelPfPKfi)
        /*0020*/ 	.word	0x00000010


	//----- nvinfo : EIATTR_FRAME_SIZE
	.align		4
.L_5:
        /*0024*/ 	.byte	0x04, 0x11
        /*0026*/ 	.short	(.L_7 - .L_6)
	.align		4
.L_6:
        /*0028*/ 	.word	index@(_Z15high_reg_kernelPfPKfi)
        /*002c*/ 	.word	0x00000000


	//----- nvinfo : EIATTR_MIN_STACK_SIZE
	.align		4
.L_7:
        /*0030*/ 	.byte	0x04, 0x12
        /*0032*/ 	.short	(.L_9 - .L_8)
	.align		4
.L_8:
        /*0034*/ 	.word	index@(_Z15high_reg_kernelPfPKfi)
        /*0038*/ 	.word	0x00000000


	//----- nvinfo : EIATTR_MIN_STACK_SIZE
	.align		4
.L_9:
        /*003c*/ 	.byte	0x04, 0x12
        /*003e*/ 	.short	(.L_11 - .L_10)
	.align		4
.L_10:
        /*0040*/ 	.word	index@(_Z14low_reg_kernelPfPKfi)
        /*0044*/ 	.word	0x00000000
.L_11:


//--------------------- .nv.compat                --------------------------
	.section	.nv.compat,"",@"SHT_CUDA_COMPAT_INFO"
	.align	4
        /*0000*/ 	.byte	0x02, 0x09, 0x00, 0x00, 0x02, 0x02, 0x01, 0x00, 0x02, 0x05, 0x05, 0x00, 0x03, 0x07, 0x01, 0x01
        /*0010*/ 	.byte	0x02, 0x03, 0x00, 0x00, 0x02, 0x06, 0x01, 0x00, 0x04, 0x0b, 0x08, 0x00, 0x09, 0x00, 0x00, 0x00
        /*0020*/ 	.byte	0x00, 0x00, 0x00, 0x00


//--------------------- .nv.info._Z15high_reg_kernelPfPKfi --------------------------
	.section	.nv.info._Z15high_reg_kernelPfPKfi,"",@"SHT_CUDA_INFO"
	.sectionflags	@""
	.align	4


	//----- nvinfo : EIATTR_CUDA_API_VERSION
	.align		4
        /*0000*/ 	.byte	0x04, 0x37
        /*0002*/ 	.short	(.L_13 - .L_12)
.L_12:
        /*0004*/ 	.word	0x00000082


	//----- nvinfo : EIATTR_KPARAM_INFO
	.align		4
.L_13:
        /*0008*/ 	.byte	0x04, 0x17
        /*000a*/ 	.short	(.L_15 - .L_14)
.L_14:
        /*000c*/ 	.word	0x00000000
        /*0010*/ 	.short	0x0002
        /*0012*/ 	.short	0x0010
        /*0014*/ 	.byte	0x00, 0xf0, 0x11, 0x00


	//----- nvinfo : EIATTR_KPARAM_INFO
	.align		4
.L_15:
        /*0018*/ 	.byte	0x04, 0x17
        /*001a*/ 	.short	(.L_17 - .L_16)
.L_16:
        /*001c*/ 	.word	0x00000000
        /*0020*/ 	.short	0x0001
        /*0022*/ 	.short	0x0008
        /*0024*/ 	.byte	0x00, 0xf5, 0x21, 0x00


	//----- nvinfo : EIATTR_KPARAM_INFO
	.align		4
.L_17:
        /*0028*/ 	.byte	0x04, 0x17
        /*002a*/ 	.short	(.L_19 - .L_18)
.L_18:
        /*002c*/ 	.word	0x00000000
        /*0030*/ 	.short	0x0000
        /*0032*/ 	.short	0x0000
        /*0034*/ 	.byte	0x00, 0xf5, 0x21, 0x00


	//----- nvinfo : EIATTR_SPARSE_MMA_MASK
	.align		4
.L_19:
        /*0038*/ 	.byte	0x03, 0x50
        /*003a*/ 	.short	0x0000


	//----- nvinfo : EIATTR_MAXREG_COUNT
	.align		4
        /*003c*/ 	.byte	0x03, 0x1b
        /*003e*/ 	.short	0x00ff


	//----- nvinfo : EIATTR_MERCURY_ISA_VERSION
	.align		4
        /*0040*/ 	.byte	0x03, 0x5f
        /*0042*/ 	.short	0x0101


	//----- nvinfo : EIATTR_VRC_CTA_INIT_COUNT
	.align		4
        /*0044*/ 	.byte	0x02, 0x4a
	.zero		1
	.zero		1


	//----- nvinfo : EIATTR_EXIT_INSTR_OFFSETS
	.align		4
        /*0048*/ 	.byte	0x04, 0x1c
        /*004a*/ 	.short	(.L_21 - .L_20)


	//   ....[0]....
.L_20:
        /*004c*/ 	.word	0x00000070


	//   ....[1]....
        /*0050*/ 	.word	0x000084b0


	//----- nvinfo : EIATTR_CRS_STACK_SIZE
	.align		4
.L_21:
        /*0054*/ 	.byte	0x04, 0x1e
        /*0056*/ 	.short	(.L_23 - .L_22)
.L_22:
        /*0058*/ 	.word	0x00000000


	//----- nvinfo : EIATTR_CBANK_PARAM_SIZE
	.align		4
.L_23:
        /*005c*/ 	.byte	0x03, 0x19
        /*005e*/ 	.short	0x0014


	//----- nvinfo : EIATTR_PARAM_CBANK
	.align		4
        /*0060*/ 	.byte	0x04, 0x0a
        /*0062*/ 	.short	(.L_25 - .L_24)
	.align		4
.L_24:
        /*0064*/ 	.word	index@(.nv.constant0._Z15high_reg_kernelPfPKfi)
        /*0068*/ 	.short	0x0380
        /*006a*/ 	.short	0x0014


	//----- nvinfo : EIATTR_SW_WAR
	.align		4
.L_25:
        /*006c*/ 	.byte	0x04, 0x36
        /*006e*/ 	.short	(.L_27 - .L_26)
.L_26:
        /*0070*/ 	.word	0x00000008
.L_27:


//--------------------- .nv.info._Z14low_reg_kernelPfPKfi --------------------------
	.section	.nv.info._Z14low_reg_kernelPfPKfi,"",@"SHT_CUDA_INFO"
	.sectionflags	@""
	.align	4


	//----- nvinfo : EIATTR_CUDA_API_VERSION
	.align		4
        /*0000*/ 	.byte	0x04, 0x37
        /*0002*/ 	.short	(.L_29 - .L_28)
.L_28:
        /*0004*/ 	.word	0x00000082


	//----- nvinfo : EIATTR_KPARAM_INFO
	.align		4
.L_29:
        /*0008*/ 	.byte	0x04, 0x17
        /*000a*/ 	.short	(.L_31 - .L_30)
.L_30:
        /*000c*/ 	.word	0x00000000
        /*0010*/ 	.short	0x0002
        /*0012*/ 	.short	0x0010
        /*0014*/ 	.byte	0x00, 0xf0, 0x11, 0x00


	//----- nvinfo : EIATTR_KPARAM_INFO
	.align		4
.L_31:
        /*0018*/ 	.byte	0x04, 0x17
        /*001a*/ 	.short	(.L_33 - .L_32)
.L_32:
        /*001c*/ 	.word	0x00000000
        /*0020*/ 	.short	0x0001
        /*0022*/ 	.short	0x0008
        /*0024*/ 	.byte	0x00, 0xf5, 0x21, 0x00


	//----- nvinfo : EIATTR_KPARAM_INFO
	.align		4
.L_33:
        /*0028*/ 	.byte	0x04, 0x17
        /*002a*/ 	.short	(.L_35 - .L_34)
.L_34:
        /*002c*/ 	.word	0x00000000
        /*0030*/ 	.short	0x0000
        /*0032*/ 	.short	0x0000
        /*0034*/ 	.byte	0x00, 0xf5, 0x21, 0x00


	//----- nvinfo : EIATTR_SPARSE_MMA_MASK
	.align		4
.L_35:
        /*0038*/ 	.byte	0x03, 0x50
        /*003a*/ 	.short	0x0000


	//----- nvinfo : EIATTR_MAXREG_COUNT
	.align		4
        /*003c*/ 	.byte	0x03, 0x1b
        /*003e*/ 	.short	0x00ff


	//----- nvinfo : EIATTR_MERCURY_ISA_VERSION
	.align		4
        /*0040*/ 	.byte	0x03, 0x5f
        /*0042*/ 	.short	0x0101


	//----- nvinfo : EIATTR_VRC_CTA_INIT_COUNT
	.align		4
        /*0044*/ 	.byte	0x02, 0x4a
	.zero		1
	.zero		1


	//----- nvinfo : EIATTR_EXIT_INSTR_OFFSETS
	.align		4
        /*0048*/ 	.byte	0x04, 0x1c
        /*004a*/ 	.short	(.L_37 - .L_36)


	//   ....[0]....
.L_36:
        /*004c*/ 	.word	0x00000070


	//   ....[1]....
        /*0050*/ 	.word	0x00000200


	//----- nvinfo : EIATTR_CRS_STACK_SIZE
	.align		4
.L_37:
        /*0054*/ 	.byte	0x04, 0x1e
        /*0056*/ 	.short	(.L_39 - .L_38)
.L_38:
        /*0058*/ 	.word	0x00000000


	//----- nvinfo : EIATTR_CBANK_PARAM_SIZE
	.align		4
.L_39:
        /*005c*/ 	.byte	0x03, 0x19
        /*005e*/ 	.short	0x0014


	//----- nvinfo : EIATTR_PARAM_CBANK
	.align		4
        /*0060*/ 	.byte	0x04, 0x0a
        /*0062*/ 	.short	(.L_41 - .L_40)
	.align		4
.L_40:
        /*0064*/ 	.word	index@(.nv.constant0._Z14low_reg_kernelPfPKfi)
        /*0068*/ 	.short	0x0380
        /*006a*/ 	.short	0x0014


	//----- nvinfo : EIATTR_SW_WAR
	.align		4
.L_41:
        /*006c*/ 	.byte	0x04, 0x36
        /*006e*/ 	.short	(.L_43 - .L_42)
.L_42:
        /*0070*/ 	.word	0x00000008
.L_43:


//--------------------- .nv.callgraph             --------------------------
	.section	.nv.callgraph,"",@"SHT_CUDA_CALLGRAPH"
	.align	4
	.sectionentsize	8
	.align		4
        /*0000*/ 	.word	0x00000000
	.align		4
        /*0004*/ 	.word	0xffffffff
	.align		4
        /*0008*/ 	.word	0x00000000
	.align		4
        /*000c*/ 	.word	0xfffffffe
	.align		4
        /*0010*/ 	.word	0x00000000
	.align		4
        /*0014*/ 	.word	0xfffffffd
	.align		4
        /*0018*/ 	.word	0x00000000
	.align		4
        /*001c*/ 	.word	0xfffffffc


//--------------------- .text._Z15high_reg_kernelPfPKfi --------------------------
	.section	.text._Z15high_reg_kernelPfPKfi,"ax",@progbits
	.align	128
        .global         _Z15high_reg_kernelPfPKfi
        .type           _Z15high_reg_kernelPfPKfi,@function
        .size           _Z15high_reg_kernelPfPKfi,(.L_x_5 - _Z15high_reg_kernelPfPKfi)
        .other          _Z15high_reg_kernelPfPKfi,@"STO_CUDA_ENTRY STV_DEFAULT"
_Z15high_reg_kernelPfPKfi:
.text._Z15high_reg_kernelPfPKfi:
[----:B------:R-:W-:Y:S01]  /*0000*/  LDC R1, c[0x0][0x37c] ;  /* 0x0000df00ff017b82 */ /* 0x000fe20000000800 */
[----:B------:R-:W0:Y:S07]  /*0010*/  S2R R3, SR_TID.X ;  /* 0x0000000000037919 */ /* 0x000e2e0000002100 */
[----:B------:R-:W0:Y:S01]  /*0020*/  S2UR UR4, SR_CTAID.X ;  /* 0x00000000000479c3 */ /* 0x000e220000002500 */
[----:B------:R-:W1:Y:S07]  /*0030*/  LDCU UR5, c[0x0][0x390] ;  /* 0x00007200ff0577ac */ /* 0x000e6e0008000800 */
[----:B------:R-:W0:Y:S02]  /*0040*/  LDC R0, c[0x0][0x360] ;  /* 0x0000d800ff007b82 */ /* 0x000e240000000800 */
[----:B0-----:R-:W-:-:S05]  /*0050*/  IMAD R3, R0, UR4, R3 ;  /* 0x0000000400037c24 */ /* 0x001fca000f8e0203 */
[----:B-1----:R-:W-:-:S13]  /*0060*/  ISETP.GE.AND P0, PT, R3, UR5, PT ;  /* 0x0000000503007c0c */ /* 0x002fda000bf06270 */
[----:B------:R-:W-:Y:S05]  /*0070*/  @P0 EXIT ;  /* 0x000000000000094d */ /* 0x000fea0003800000 */
[----:B------:R-:W0:Y:S01]  /*0080*/  LDCU UR4, c[0x0][0x370] ;  /* 0x00006e00ff0477ac */ /* 0x000e220008000800 */
[----:B------:R-:W1:Y:S01]  /*0090*/  LDCU.64 UR6, c[0x0][0x358] ;  /* 0x00006b00ff0677ac */ /* 0x000e620008000a00 */
[----:B0-----:R-:W-:-:S07]  /*00a0*/  IMAD R0, R0, UR4, RZ ;  /* 0x0000000400007c24 */ /* 0x001fce000f8e02ff */
.L_x_0:
[----:B0-----:R-:W0:Y:S02]  /*00b0*/  LDC.64 R4, c[0x0][0x388] ;  /* 0x0000e200ff047b82 */ /* 0x001e240000000a00 */
[----:B0-----:R-:W-:-:S05]  /*00c0*/  IMAD.WIDE R4, R3, 0x4, R4 ;  /* 0x0000000403047825 */ /* 0x001fca00078e0204 */
[----:B-1----:R-:W2:Y:S02]  /*00d0*/  LDG.E.CONSTANT R2, desc[UR6][R4.64] ;  /* 0x0000000604027981 */ /* 0x002ea4000c1e9900 */
[C---:B--2---:R-:W-:Y:S01]  /*00e0*/  FMUL R7, R2.reuse, 1.1000000238418579102 ;  /* 0x3f8ccccd02077820 */ /* 0x044fe20000400000 */
[C-C-:B------:R-:W-:Y:S01]  /*00f0*/  FFMA R11, R2.reuse, 1.0001000165939331055, R2.reuse ;  /* 0x3f800347020b7823 */ /* 0x140fe20000000002 */
[C---:B------:R-:W-:Y:S02]  /*0100*/  FMUL R9, R2.reuse, 1.2000000476837158203 ;  /* 0x3f99999a02097820 */ /* 0x040fe40000400000 */
[--C-:B------:R-:W-:Y:S01]  /*0110*/  FFMA R7, R7, 1.0002000331878662109, R2.reuse ;  /* 0x3f80068e07077823 */ /* 0x100fe20000000002 */
[--C-:B------:R-:W-:Y:S01]  /*0120*/  FFMA R11, R11, 1.0001000165939331055, R2.reuse ;  /* 0x3f8003470b0b7823 */ /* 0x100fe20000000002 */
[--C-:B------:R-:W-:Y:S02]  /*0130*/  FFMA R9, R9, 1.0003000497817993164, R2.reuse ;  /* 0x3f8009d509097823 */ /* 0x100fe40000000002 */
[--C-:B------:R-:W-:Y:S01]  /*0140*/  FFMA R13, R7, 1.0002000331878662109, R2.reuse ;  /* 0x3f80068e070d7823 */ /* 0x100fe20000000002 */
[C---:B------:R-:W-:Y:S01]  /*0150*/  FMUL R7, R2.reuse, 1.2999999523162841797 ;  /* 0x3fa6666602077820 */ /* 0x040fe20000400000 */
[--C-:B------:R-:W-:Y:S01]  /*0160*/  FFMA R11, R11, 1.0001000165939331055, R2.reuse ;  /* 0x3f8003470b0b7823 */ /* 0x100fe20000000002 */
[--C-:B------:R-:W-:Y:S01]  /*0170*/  FFMA R9, R9, 1.0003000497817993164, R2.reuse ;  /* 0x3f8009d509097823 */ /* 0x100fe20000000002 */
[--C-:B------:R-:W-:Y:S01]  /*0180*/  FFMA R13, R13, 1.0002000331878662109, R2.reuse ;  /* 0x3f80068e0d0d7823 */ /* 0x100fe20000000002 */
[--C-:B------:R-:W-:Y:S01]  /*0190*/  FFMA R7, R7, 1.0003999471664428711, R2.reuse ;  /* 0x3f800d1b07077823 */ /* 0x100fe20000000002 */
        /* <DEDUP_REMOVED lines=244> */
[C-C-:B------:R-:W-:Y:S01]  /*10e0*/  FFMA R7, R2.reuse, 1.0004999637603759766, R2.reuse ;  /* 0x3f80106202077823 */ /* 0x140fe20000000002 */
[----:B------:R-:W-:Y:S01]  /*10f0*/  FFMA R9, R9, 1.0003000497817993164, R2 ;  /* 0x3f8009d509097823 */ /* 0x000fe20000000002 */
[----:B------:R-:W-:Y:S01]  /*1100*/  FADD R4, R11, R4 ;  /* 0x000000040b047221 */ /* 0x000fe20000000000 */
[----:B------:R-:W-:Y:S01]  /*1110*/  FFMA R11, R5, 1.0003999471664428711, R2 ;  /* 0x3f800d1b050b7823 */ /* 0x000fe20000000002 */
[----:B------:R-:W-:-:S02]  /*1120*/  FMUL R5, R2, 1.3999999761581420898 ;  /* 0x3fb3333302057820 */ /* 0x000fc40000400000 */
[----:B------:R-:W-:Y:S01]  /*1130*/  FADD R13, R9, R4 ;  /* 0x00000004090d7221 */ /* 0x000fe20000000000 */
[--C-:B------:R-:W-:Y:S01]  /*1140*/  FFMA R9, R7, 1.0004999637603759766, R2.reuse ;  /* 0x3f80106207097823 */ /* 0x100fe20000000002 */
[C---:B------:R-:W-:Y:S01]  /*1150*/  FMUL R7, R2.reuse, 1.5 ;  /* 0x3fc0000002077820 */ /* 0x040fe20000400000 */
[--C-:B------:R-:W-:Y:S01]  /*1160*/  FFMA R5, R5, 1.000599980354309082, R2.reuse ;  /* 0x3f8013a905057823 */ /* 0x100fe20000000002 */
[--C-:B------:R-:W-:Y:S01]  /*1170*/  FFMA R4, R11, 1.0003999471664428711, R2.reuse ;  /* 0x3f800d1b0b047823 */ /* 0x100fe20000000002 */
[--C-:B------:R-:W-:Y:S01]  /*1180*/  FFMA R11, R9, 1.0004999637603759766, R2.reuse ;  /* 0x3f801062090b7823 */ /* 0x100fe20000000002 */
[--C-:B------:R-:W-:Y:S01]  /*1190*/  FFMA R7, R7, 1.0006999969482421875, R2.reuse ;  /* 0x3f8016f007077823 */ /* 0x100fe20000000002 */
[--C-:B------:R-:W-:Y:S01]  /*11a0*/  FFMA R9, R5, 1.000599980354309082, R2.reuse ;  /* 0x3f8013a905097823 */ /* 0x100fe20000000002 */
[----:B------:R-:W-:Y:S01]  /*11b0*/  FMUL R5, R2, 1.6000000238418579102 ;  /* 0x3fcccccd02057820 */ /* 0x000fe20000400000 */
[--C-:B------:R-:W-:Y:S01]  /*11c0*/  FFMA R11, R11, 1.0004999637603759766, R2.reuse ;  /* 0x3f8010620b0b7823 */ /* 0x100fe20000000002 */
[--C-:B------:R-:W-:Y:S01]  /*11d0*/  FFMA R7, R7, 1.0006999969482421875, R2.reuse ;  /* 0x3f8016f007077823 */ /* 0x100fe20000000002 */
[--C-:B------:R-:W-:Y:S01]  /*11e0*/  FFMA R9, R9, 1.000599980354309082, R2.reuse ;  /* 0x3f8013a909097823 */ /* 0x100fe20000000002 */
[--C-:B------:R-:W-:Y:S01]  /*11f0*/  FFMA R5, R5, 1.000800013542175293, R2.reuse ;  /* 0x3f801a3705057823 */ /* 0x100fe20000000002 */
        /* <DEDUP_REMOVED lines=236> */
[----:B------:R-:W-:Y:S01]  /*20c0*/  FADD R4, R4, R13 ;  /* 0x0000000d04047221 */ /* 0x000fe20000000000 */
[--C-:B------:R-:W-:Y:S01]  /*20d0*/  FFMA R11, R11, 1.0004999637603759766, R2.reuse ;  /* 0x3f8010620b0b7823 */ /* 0x100fe20000000002 */
[--C-:B------:R-:W-:Y:S01]  /*20e0*/  FFMA R7, R7, 1.0006999969482421875, R2.reuse ;  /* 0x3f8016f007077823 */ /* 0x100fe20000000002 */
[--C-:B------:R-:W-:Y:S01]  /*20f0*/  FFMA R9, R9, 1.000599980354309082, R2.reuse ;  /* 0x3f8013a909097823 */ /* 0x100fe20000000002 */
[----:B------:R-:W-:Y:S01]  /*2100*/  FFMA R5, R5, 1.000800013542175293, R2 ;  /* 0x3f801a3705057823 */ /* 0x000fe20000000002 */
[----:B------:R-:W-:Y:S01]  /*2110*/  FADD R6, R11, R4 ;  /* 0x000000040b067221 */ /* 0x000fe20000000000 */
[--C-:B------:R-:W-:Y:S01]  /*2120*/  FFMA R7, R7, 1.0006999969482421875, R2.reuse ;  /* 0x3f8016f007077823 */ /* 0x100fe20000000002 */
[--C-:B------:R-:W-:Y:S01]  /*2130*/  FFMA R9, R9, 1.000599980354309082, R2.reuse ;  /* 0x3f8013a909097823 */ /* 0x100fe20000000002 */
[----:B------:R-:W-:-:S02]  /*2140*/  FFMA R5, R5, 1.000800013542175293, R2 ;  /* 0x3f801a3705057823 */ /* 0x000fc40000000002 */
[----:B------:R-:W-:Y:S01]  /*2150*/  FFMA R4, R7, 1.0006999969482421875, R2 ;  /* 0x3f8016f007047823 */ /* 0x000fe20000000002 */
[----:B------:R-:W-:Y:S01]  /*2160*/  FADD R9, R9, R6 ;  /* 0x0000000609097221 */ /* 0x000fe20000000000 */
[C-C-:B------:R-:W-:Y:S01]  /*2170*/  FFMA R7, R2.reuse, 1.0009000301361083984, R2.reuse ;  /* 0x3f801d7e02077823 */ /* 0x140fe20000000002 */
[--C-:B------:R-:W-:Y:S01]  /*2180*/  FFMA R11, R5, 1.000800013542175293, R2.reuse ;  /* 0x3f801a37050b7823 */ /* 0x100fe20000000002 */
[----:B------:R-:W-:Y:S01]  /*2190*/  FMUL R5, R2, 1.7000000476837158203 ;  /* 0x3fd9999a02057820 */ /* 0x000fe20000400000 */
[----:B------:R-:W-:Y:S01]  /*21a0*/  FADD R13, R4, R9 ;  /* 0x00000009040d7221 */ /* 0x000fe20000000000 */
[--C-:B------:R-:W-:Y:S01]  /*21b0*/  FFMA R9, R7, 1.0009000301361083984, R2.reuse ;  /* 0x3f801d7e07097823 */ /* 0x100fe20000000002 */
[C---:B------:R-:W-:Y:S01]  /*21c0*/  FMUL R7, R2.reuse, 1.7999999523162841797 ;  /* 0x3fe6666602077820 */ /* 0x040fe20000400000 */
[--C-:B------:R-:W-:Y:S01]  /*21d0*/  FFMA R5, R5, 1.0010000467300415039, R2.reuse ;  /* 0x3f8020c505057823 */ /* 0x100fe20000000002 */
[--C-:B------:R-:W-:Y:S01]  /*21e0*/  FFMA R4, R11, 1.000800013542175293, R2.reuse ;  /* 0x3f801a370b047823 */ /* 0x100fe20000000002 */
[--C-:B------:R-:W-:Y:S01]  /*21f0*/  FFMA R11, R9, 1.0009000301361083984, R2.reuse ;  /* 0x3f801d7e090b7823 */ /* 0x100fe20000000002 */
[--C-:B------:R-:W-:Y:S01]  /*2200*/  FFMA R7, R7, 1.0010999441146850586, R2.reuse ;  /* 0x3f80240b07077823 */ /* 0x100fe20000000002 */
[--C-:B------:R-:W-:Y:S01]  /*2210*/  FFMA R9, R5, 1.0010000467300415039, R2.reuse ;  /* 0x3f8020c505097823 */ /* 0x100fe20000000002 */
[----:B------:R-:W-:Y:S01]  /*2220*/  FMUL R5, R2, 1.8999999761581420898 ;  /* 0x3ff3333302057820 */ /* 0x000fe20000400000 */
[--C-:B------:R-:W-:Y:S01]  /*2230*/  FFMA R11, R11, 1.0009000301361083984, R2.reuse ;  /* 0x3f801d7e0b0b7823 */ /* 0x100fe20000000002 */
[--C-:B------:R-:W-:Y:S01]  /*2240*/  FFMA R7, R7, 1.0010999441146850586, R2.reuse ;  /* 0x3f80240b07077823 */ /* 0x100fe20000000002 */
[--C-:B------:R-:W-:Y:S01]  /*2250*/  FFMA R9, R9, 1.0010000467300415039, R2.reuse ;  /* 0x3f8020c509097823 */ /* 0x100fe20000000002 */
[--C-:B------:R-:W-:Y:S01]  /*2260*/  FFMA R5, R5, 1.0011999607086181641, R2.reuse ;  /* 0x3f80275205057823 */ /* 0x100fe20000000002 */
        /* <DEDUP_REMOVED lines=236> */
[----:B------:R-:W-:Y:S01]  /*3130*/  FADD R4, R4, R13 ;  /* 0x0000000d04047221 */ /* 0x000fe20000000000 */
[--C-:B------:R-:W-:Y:S01]  /*3140*/  FFMA R11, R11, 1.0009000301361083984, R2.reuse ;  /* 0x3f801d7e0b0b7823 */ /* 0x100fe20000000002 */
[--C-:B------:R-:W-:Y:S01]  /*3150*/  FFMA R7, R7, 1.0010999441146850586, R2.reuse ;  /* 0x3f80240b07077823 */ /* 0x100fe20000000002 */
[--C-:B------:R-:W-:Y:S01]  /*3160*/  FFMA R9, R9, 1.0010000467300415039, R2.reuse ;  /* 0x3f8020c509097823 */ /* 0x100fe20000000002 */
[----:B------:R-:W-:Y:S01]  /*3170*/  FFMA R5, R5, 1.0011999607086181641, R2 ;  /* 0x3f80275205057823 */ /* 0x000fe20000000002 */
[----:B------:R-:W-:Y:S01]  /*3180*/  FADD R6, R11, R4 ;  /* 0x000000040b067221 */ /* 0x000fe20000000000 */
[--C-:B------:R-:W-:Y:S01]  /*3190*/  FFMA R7, R7, 1.0010999441146850586, R2.reuse ;  /* 0x3f80240b07077823 */ /* 0x100fe20000000002 */
[--C-:B------:R-:W-:Y:S01]  /*31a0*/  FFMA R9, R9, 1.0010000467300415039, R2.reuse ;  /* 0x3f8020c509097823 */ /* 0x100fe20000000002 */
[----:B------:R-:W-:-:S02]  /*31b0*/  FFMA R5, R5, 1.0011999607086181641, R2 ;  /* 0x3f80275205057823 */ /* 0x000fc40000000002 */
[----:B------:R-:W-:Y:S01]  /*31c0*/  FFMA R4, R7, 1.0010999441146850586, R2 ;  /* 0x3f80240b07047823 */ /* 0x000fe20000000002 */
[----:B------:R-:W-:Y:S01]  /*31d0*/  FADD R9, R9, R6 ;  /* 0x0000000609097221 */ /* 0x000fe20000000000 */
[C-C-:B------:R-:W-:Y:S01]  /*31e0*/  FFMA R7, R2.reuse, 1.0012999773025512695, R2.reuse ;  /* 0x3f802a9902077823 */ /* 0x140fe20000000002 */
[--C-:B------:R-:W-:Y:S01]  /*31f0*/  FFMA R11, R5, 1.0011999607086181641, R2.reuse ;  /* 0x3f802752050b7823 */ /* 0x100fe20000000002 */
[--C-:B------:R-:W-:Y:S01]  /*3200*/  FADD R5, R2, R2.reuse ;  /* 0x0000000202057221 */ /* 0x100fe20000000000 */
[----:B------:R-:W-:Y:S01]  /*3210*/  FADD R13, R4, R9 ;  /* 0x00000009040d7221 */ /* 0x000fe20000000000 */
[--C-:B------:R-:W-:Y:S01]  /*3220*/  FFMA R9, R7, 1.0012999773025512695, R2.reuse ;  /* 0x3f802a9907097823 */ /* 0x100fe20000000002 */
[C---:B------:R-:W-:Y:S01]  /*3230*/  FMUL R7, R2.reuse, 2.0999999046325683594 ;  /* 0x4006666602077820 */ /* 0x040fe20000400000 */
[--C-:B------:R-:W-:Y:S01]  /*3240*/  FFMA R5, R5, 1.001399993896484375, R2.reuse ;  /* 0x3f802de005057823 */ /* 0x100fe20000000002 */
[--C-:B------:R-:W-:Y:S01]  /*3250*/  FFMA R4, R11, 1.0011999607086181641, R2.reuse ;  /* 0x3f8027520b047823 */ /* 0x100fe20000000002 */
[--C-:B------:R-:W-:Y:S01]  /*3260*/  FFMA R11, R9, 1.0012999773025512695, R2.reuse ;  /* 0x3f802a99090b7823 */ /* 0x100fe20000000002 */
[--C-:B------:R-:W-:Y:S01]  /*3270*/  FFMA R7, R7, 1.0015000104904174805, R2.reuse ;  /* 0x3f80312707077823 */ /* 0x100fe20000000002 */
[--C-:B------:R-:W-:Y:S01]  /*3280*/  FFMA R9, R5, 1.001399993896484375, R2.reuse ;  /* 0x3f802de005097823 */ /* 0x100fe20000000002 */
[----:B------:R-:W-:Y:S01]  /*3290*/  FMUL R5, R2, 2.2000000476837158203 ;  /* 0x400ccccd02057820 */ /* 0x000fe20000400000 */
[--C-:B------:R-:W-:Y:S01]  /*32a0*/  FFMA R11, R11, 1.0012999773025512695, R2.reuse ;  /* 0x3f802a990b0b7823 */ /* 0x100fe20000000002 */
[--C-:B------:R-:W-:Y:S01]  /*32b0*/  FFMA R7, R7, 1.0015000104904174805, R2.reuse ;  /* 0x3f80312707077823 */ /* 0x100fe20000000002 */
[--C-:B------:R-:W-:Y:S01]  /*32c0*/  FFMA R9, R9, 1.001399993896484375, R2.reuse ;  /* 0x3f802de009097823 */ /* 0x100fe20000000002 */
[--C-:B------:R-:W-:Y:S01]  /*32d0*/  FFMA R5, R5, 1.0016000270843505859, R2.reuse ;  /* 0x3f80346e05057823 */ /* 0x100fe20000000002 */
        /* <DEDUP_REMOVED lines=236> */
[----:B------:R-:W-:Y:S01]  /*41a0*/  FADD R4, R4, R13 ;  /* 0x0000000d04047221 */ /* 0x000fe20000000000 */
[--C-:B------:R-:W-:Y:S01]  /*41b0*/  FFMA R11, R11, 1.0012999773025512695, R2.reuse ;  /* 0x3f802a990b0b7823 */ /* 0x100fe20000000002 */
[--C-:B------:R-:W-:Y:S01]  /*41c0*/  FFMA R7, R7, 1.0015000104904174805, R2.reuse ;  /* 0x3f80312707077823 */ /* 0x100fe20000000002 */
[--C-:B------:R-:W-:Y:S01]  /*41d0*/  FFMA R9, R9, 1.001399993896484375, R2.reuse ;  /* 0x3f802de009097823 */ /* 0x100fe20000000002 */
[----:B------:R-:W-:Y:S01]  /*41e0*/  FFMA R5, R5, 1.0016000270843505859, R2 ;  /* 0x3f80346e05057823 */ /* 0x000fe20000000002 */
[----:B------:R-:W-:Y:S01]  /*41f0*/  FADD R6, R11, R4 ;  /* 0x000000040b067221 */ /* 0x000fe20000000000 */
[--C-:B------:R-:W-:Y:S01]  /*4200*/  FFMA R7, R7, 1.0015000104904174805, R2.reuse ;  /* 0x3f80312707077823 */ /* 0x100fe20000000002 */
[--C-:B------:R-:W-:Y:S01]  /*4210*/  FFMA R9, R9, 1.001399993896484375, R2.reuse ;  /* 0x3f802de009097823 */ /* 0x100fe20000000002 */
[----:B------:R-:W-:-:S02]  /*4220*/  FFMA R5, R5, 1.0016000270843505859, R2 ;  /* 0x3f80346e05057823 */ /* 0x000fc40000000002 */
[----:B------:R-:W-:Y:S01]  /*4230*/  FFMA R4, R7, 1.0015000104904174805, R2 ;  /* 0x3f80312707047823 */ /* 0x000fe20000000002 */
[----:B------:R-:W-:Y:S01]  /*4240*/  FADD R9, R9, R6 ;  /* 0x0000000609097221 */ /* 0x000fe20000000000 */
[C-C-:B------:R-:W-:Y:S01]  /*4250*/  FFMA R7, R2.reuse, 1.0017000436782836914, R2.reuse ;  /* 0x3f8037b502077823 */ /* 0x140fe20000000002 */
[--C-:B------:R-:W-:Y:S01]  /*4260*/  FFMA R11, R5, 1.0016000270843505859, R2.reuse ;  /* 0x3f80346e050b7823 */ /* 0x100fe20000000002 */
[----:B------:R-:W-:Y:S01]  /*4270*/  FMUL R5, R2, 2.2999999523162841797 ;  /* 0x4013333302057820 */ /* 0x000fe20000400000 */
[----:B------:R-:W-:Y:S01]  /*4280*/  FADD R13, R4, R9 ;  /* 0x00000009040d7221 */ /* 0x000fe20000000000 */
[--C-:B------:R-:W-:Y:S01]  /*4290*/  FFMA R9, R7, 1.0017000436782836914, R2.reuse ;  /* 0x3f8037b507097823 */ /* 0x100fe20000000002 */
[C---:B------:R-:W-:Y:S01]  /*42a0*/  FMUL R7, R2.reuse, 2.4000000953674316406 ;  /* 0x4019999a02077820 */ /* 0x040fe20000400000 */
[--C-:B------:R-:W-:Y:S01]  /*42b0*/  FFMA R5, R5, 1.0017999410629272461, R2.reuse ;  /* 0x3f803afb05057823 */ /* 0x100fe20000000002 */
[--C-:B------:R-:W-:Y:S01]  /*42c0*/  FFMA R4, R11, 1.0016000270843505859, R2.reuse ;  /* 0x3f80346e0b047823 */ /* 0x100fe20000000002 */
[--C-:B------:R-:W-:Y:S01]  /*42d0*/  FFMA R11, R9, 1.0017000436782836914, R2.reuse ;  /* 0x3f8037b5090b7823 */ /* 0x100fe20000000002 */
[--C-:B------:R-:W-:Y:S01]  /*42e0*/  FFMA R7, R7, 1.0018999576568603516, R2.reuse ;  /* 0x3f803e4207077823 */ /* 0x100fe20000000002 */
[--C-:B------:R-:W-:Y:S01]  /*42f0*/  FFMA R9, R5, 1.0017999410629272461, R2.reuse ;  /* 0x3f803afb05097823 */ /* 0x100fe20000000002 */
[----:B------:R-:W-:Y:S01]  /*4300*/  FMUL R5, R2, 2.5 ;  /* 0x4020000002057820 */ /* 0x000fe20000400000 */
[--C-:B------:R-:W-:Y:S01]  /*4310*/  FFMA R11, R11, 1.0017000436782836914, R2.reuse ;  /* 0x3f8037b50b0b7823 */ /* 0x100fe20000000002 */
[--C-:B------:R-:W-:Y:S01]  /*4320*/  FFMA R7, R7, 1.0018999576568603516, R2.reuse ;  /* 0x3f803e4207077823 */ /* 0x100fe20000000002 */
[--C-:B------:R-:W-:Y:S01]  /*4330*/  FFMA R9, R9, 1.0017999410629272461, R2.reuse ;  /* 0x3f803afb09097823 */ /* 0x100fe20000000002 */
[--C-:B------:R-:W-:Y:S01]  /*4340*/  FFMA R5, R5, 1.001999974250793457, R2.reuse ;  /* 0x3f80418905057823 */ /* 0x100fe20000000002 */
        /* <DEDUP_REMOVED lines=236> */
[----:B------:R-:W-:Y:S01]  /*5210*/  FADD R4, R4, R13 ;  /* 0x0000000d04047221 */ /* 0x000fe20000000000 */
[--C-:B------:R-:W-:Y:S01]  /*5220*/  FFMA R11, R11, 1.0017000436782836914, R2.reuse ;  /* 0x3f8037b50b0b7823 */ /* 0x100fe20000000002 */
[--C-:B------:R-:W-:Y:S01]  /*5230*/  FFMA R7, R7, 1.0018999576568603516, R2.reuse ;  /* 0x3f803e4207077823 */ /* 0x100fe20000000002 */
[--C-:B------:R-:W-:Y:S01]  /*5240*/  FFMA R9, R9, 1.0017999410629272461, R2.reuse ;  /* 0x3f803afb09097823 */ /* 0x100fe20000000002 */
[----:B------:R-:W-:Y:S01]  /*5250*/  FFMA R5, R5, 1.001999974250793457, R2 ;  /* 0x3f80418905057823 */ /* 0x000fe20000000002 */
[----:B------:R-:W-:Y:S01]  /*5260*/  FADD R6, R11, R4 ;  /* 0x000000040b067221 */ /* 0x000fe20000000000 */
[--C-:B------:R-:W-:Y:S01]  /*5270*/  FFMA R7, R7, 1.0018999576568603516, R2.reuse ;  /* 0x3f803e4207077823 */ /* 0x100fe20000000002 */
[--C-:B------:R-:W-:Y:S01]  /*5280*/  FFMA R9, R9, 1.0017999410629272461, R2.reuse ;  /* 0x3f803afb09097823 */ /* 0x100fe20000000002 */
[----:B------:R-:W-:-:S02]  /*5290*/  FFMA R5, R5, 1.001999974250793457, R2 ;  /* 0x3f80418905057823 */ /* 0x000fc40000000002 */
[----:B------:R-:W-:Y:S01]  /*52a0*/  FFMA R4, R7, 1.0018999576568603516, R2 ;  /* 0x3f803e4207047823 */ /* 0x000fe20000000002 */
[----:B------:R-:W-:Y:S01]  /*52b0*/  FADD R9, R9, R6 ;  /* 0x0000000609097221 */ /* 0x000fe20000000000 */
[C-C-:B------:R-:W-:Y:S01]  /*52c0*/  FFMA R7, R2.reuse, 1.0020999908447265625, R2.reuse ;  /* 0x3f8044d002077823 */ /* 0x140fe20000000002 */
[--C-:B------:R-:W-:Y:S01]  /*52d0*/  FFMA R11, R5, 1.001999974250793457, R2.reuse ;  /* 0x3f804189050b7823 */ /* 0x100fe20000000002 */
[----:B------:R-:W-:Y:S01]  /*52e0*/  FMUL R5, R2, 2.5999999046325683594 ;  /* 0x4026666602057820 */ /* 0x000fe20000400000 */
[----:B------:R-:W-:Y:S01]  /*52f0*/  FADD R13, R4, R9 ;  /* 0x00000009040d7221 */ /* 0x000fe20000000000 */
[--C-:B------:R-:W-:Y:S01]  /*5300*/  FFMA R9, R7, 1.0020999908447265625, R2.reuse ;  /* 0x3f8044d007097823 */ /* 0x100fe20000000002 */
[C---:B------:R-:W-:Y:S01]  /*5310*/  FMUL R7, R2.reuse, 2.7000000476837158203 ;  /* 0x402ccccd02077820 */ /* 0x040fe20000400000 */
[--C-:B------:R-:W-:Y:S01]  /*5320*/  FFMA R5, R5, 1.002200007438659668, R2.reuse ;  /* 0x3f80481705057823 */ /* 0x100fe20000000002 */
[--C-:B------:R-:W-:Y:S01]  /*5330*/  FFMA R4, R11, 1.001999974250793457, R2.reuse ;  /* 0x3f8041890b047823 */ /* 0x100fe20000000002 */
[--C-:B------:R-:W-:Y:S01]  /*5340*/  FFMA R11, R9, 1.0020999908447265625, R2.reuse ;  /* 0x3f8044d0090b7823 */ /* 0x100fe20000000002 */
[--C-:B------:R-:W-:Y:S01]  /*5350*/  FFMA R7, R7, 1.0023000240325927734, R2.reuse ;  /* 0x3f804b5e07077823 */ /* 0x100fe20000000002 */
[--C-:B------:R-:W-:Y:S01]  /*5360*/  FFMA R9, R5, 1.002200007438659668, R2.reuse ;  /* 0x3f80481705097823 */ /* 0x100fe20000000002 */
[----:B------:R-:W-:Y:S01]  /*5370*/  FMUL R5, R2, 2.7999999523162841797 ;  /* 0x4033333302057820 */ /* 0x000fe20000400000 */
[--C-:B------:R-:W-:Y:S01]  /*5380*/  FFMA R11, R11, 1.0020999908447265625, R2.reuse ;  /* 0x3f8044d00b0b7823 */ /* 0x100fe20000000002 */
[--C-:B------:R-:W-:Y:S01]  /*5390*/  FFMA R7, R7, 1.0023000240325927734, R2.reuse ;  /* 0x3f804b5e07077823 */ /* 0x100fe20000000002 */
[--C-:B------:R-:W-:Y:S01]  /*53a0*/  FFMA R9, R9, 1.002200007438659668, R2.reuse ;  /* 0x3f80481709097823 */ /* 0x100fe20000000002 */
[--C-:B------:R-:W-:Y:S01]  /*53b0*/  FFMA R5, R5, 1.0024000406265258789, R2.reuse ;  /* 0x3f804ea505057823 */ /* 0x100fe20000000002 */
        /* <DEDUP_REMOVED lines=236> */
[----:B------:R-:W-:Y:S01]  /*6280*/  FADD R4, R4, R13 ;  /* 0x0000000d04047221 */ /* 0x000fe20000000000 */
[--C-:B------:R-:W-:Y:S01]  /*6290*/  FFMA R11, R11, 1.0020999908447265625, R2.reuse ;  /* 0x3f8044d00b0b7823 */ /* 0x100fe20000000002 */
[--C-:B------:R-:W-:Y:S01]  /*62a0*/  FFMA R7, R7, 1.0023000240325927734, R2.reuse ;  /* 0x3f804b5e07077823 */ /* 0x100fe20000000002 */
[--C-:B------:R-:W-:Y:S01]  /*62b0*/  FFMA R9, R9, 1.002200007438659668, R2.reuse ;  /* 0x3f80481709097823 */ /* 0x100fe20000000002 */
[----:B------:R-:W-:Y:S01]  /*62c0*/  FFMA R5, R5, 1.0024000406265258789, R2 ;  /* 0x3f804ea505057823 */ /* 0x000fe20000000002 */
[----:B------:R-:W-:Y:S01]  /*62d0*/  FADD R6, R11, R4 ;  /* 0x000000040b067221 */ /* 0x000fe20000000000 */
[--C-:B------:R-:W-:Y:S01]  /*62e0*/  FFMA R7, R7, 1.0023000240325927734, R2.reuse ;  /* 0x3f804b5e07077823 */ /* 0x100fe20000000002 */
[--C-:B------:R-:W-:Y:S01]  /*62f0*/  FFMA R9, R9, 1.002200007438659668, R2.reuse ;  /* 0x3f80481709097823 */ /* 0x100fe20000000002 */
[----:B------:R-:W-:-:S02]  /*6300*/  FFMA R5, R5, 1.0024000406265258789, R2 ;  /* 0x3f804ea505057823 */ /* 0x000fc40000000002 */
[----:B------:R-:W-:Y:S01]  /*6310*/  FFMA R4, R7, 1.0023000240325927734, R2 ;  /* 0x3f804b5e07047823 */ /* 0x000fe20000000002 */
[----:B------:R-:W-:Y:S01]  /*6320*/  FADD R9, R9, R6 ;  /* 0x0000000609097221 */ /* 0x000fe20000000000 */
[C-C-:B------:R-:W-:Y:S01]  /*6330*/  FFMA R7, R2.reuse, 1.0025000572204589844, R2.reuse ;  /* 0x3f8051ec02077823 */ /* 0x140fe20000000002 */
[--C-:B------:R-:W-:Y:S01]  /*6340*/  FFMA R11, R5, 1.0024000406265258789, R2.reuse ;  /* 0x3f804ea5050b7823 */ /* 0x100fe20000000002 */
[----:B------:R-:W-:Y:S01]  /*6350*/  FMUL R5, R2, 2.9000000953674316406 ;  /* 0x4039999a02057820 */ /* 0x000fe20000400000 */
[----:B------:R-:W-:Y:S01]  /*6360*/  FADD R13, R4, R9 ;  /* 0x00000009040d7221 */ /* 0x000fe20000000000 */
[--C-:B------:R-:W-:Y:S01]  /*6370*/  FFMA R9, R7, 1.0025000572204589844, R2.reuse ;  /* 0x3f8051ec07097823 */ /* 0x100fe20000000002 */
[C---:B------:R-:W-:Y:S01]  /*6380*/  FMUL R7, R2.reuse, 3 ;  /* 0x4040000002077820 */ /* 0x040fe20000400000 */
[--C-:B------:R-:W-:Y:S01]  /*6390*/  FFMA R5, R5, 1.0025999546051025391, R2.reuse ;  /* 0x3f80553205057823 */ /* 0x100fe20000000002 */
[--C-:B------:R-:W-:Y:S01]  /*63a0*/  FFMA R4, R11, 1.0024000406265258789, R2.reuse ;  /* 0x3f804ea50b047823 */ /* 0x100fe20000000002 */
[--C-:B------:R-:W-:Y:S01]  /*63b0*/  FFMA R11, R9, 1.0025000572204589844, R2.reuse ;  /* 0x3f8051ec090b7823 */ /* 0x100fe20000000002 */
[--C-:B------:R-:W-:Y:S01]  /*63c0*/  FFMA R7, R7, 1.0026999711990356445, R2.reuse ;  /* 0x3f80587907077823 */ /* 0x100fe20000000002 */
[--C-:B------:R-:W-:Y:S01]  /*63d0*/  FFMA R9, R5, 1.0025999546051025391, R2.reuse ;  /* 0x3f80553205097823 */ /* 0x100fe20000000002 */
[----:B------:R-:W-:Y:S01]  /*63e0*/  FMUL R5, R2, 3.0999999046325683594 ;  /* 0x4046666602057820 */ /* 0x000fe20000400000 */
[--C-:B------:R-:W-:Y:S01]  /*63f0*/  FFMA R11, R11, 1.0025000572204589844, R2.reuse ;  /* 0x3f8051ec0b0b7823 */ /* 0x100fe20000000002 */
[--C-:B------:R-:W-:Y:S01]  /*6400*/  FFMA R7, R7, 1.0026999711990356445, R2.reuse ;  /* 0x3f80587907077823 */ /* 0x100fe20000000002 */
[--C-:B------:R-:W-:Y:S01]  /*6410*/  FFMA R9, R9, 1.0025999546051025391, R2.reuse ;  /* 0x3f80553209097823 */ /* 0x100fe20000000002 */
[--C-:B------:R-:W-:Y:S01]  /*6420*/  FFMA R5, R5, 1.00279998779296875, R2.reuse ;  /* 0x3f805bc005057823 */ /* 0x100fe20000000002 */
        /* <DEDUP_REMOVED lines=236> */
[----:B------:R-:W-:Y:S01]  /*72f0*/  FADD R4, R4, R13 ;  /* 0x0000000d04047221 */ /* 0x000fe20000000000 */
[--C-:B------:R-:W-:Y:S01]  /*7300*/  FFMA R11, R11, 1.0025000572204589844, R2.reuse ;  /* 0x3f8051ec0b0b7823 */ /* 0x100fe20000000002 */
[--C-:B------:R-:W-:Y:S01]  /*7310*/  FFMA R9, R9, 1.0025999546051025391, R2.reuse ;  /* 0x3f80553209097823 */ /* 0x100fe20000000002 */
[--C-:B------:R-:W-:Y:S01]  /*7320*/  FFMA R7, R7, 1.0026999711990356445, R2.reuse ;  /* 0x3f80587907077823 */ /* 0x100fe20000000002 */
[----:B------:R-:W-:Y:S01]  /*7330*/  FFMA R5, R5, 1.00279998779296875, R2 ;  /* 0x3f805bc005057823 */ /* 0x000fe20000000002 */
[----:B------:R-:W-:Y:S01]  /*7340*/  FADD R6, R11, R4 ;  /* 0x000000040b067221 */ /* 0x000fe20000000000 */
[--C-:B------:R-:W-:Y:S01]  /*7350*/  FFMA R9, R9, 1.0025999546051025391, R2.reuse ;  /* 0x3f80553209097823 */ /* 0x100fe20000000002 */
[--C-:B------:R-:W-:Y:S01]  /*7360*/  FFMA R7, R7, 1.0026999711990356445, R2.reuse ;  /* 0x3f80587907077823 */ /* 0x100fe20000000002 */
[----:B------:R-:W-:-:S02]  /*7370*/  FFMA R5, R5, 1.00279998779296875, R2 ;  /* 0x3f805bc005057823 */ /* 0x000fc40000000002 */
[----:B------:R-:W-:Y:S01]  /*7380*/  FADD R11, R9, R6 ;  /* 0x00000006090b7221 */ /* 0x000fe20000000000 */
[--C-:B------:R-:W-:Y:S01]  /*7390*/  FFMA R4, R7, 1.0026999711990356445, R2.reuse ;  /* 0x3f80587907047823 */ /* 0x100fe20000000002 */
[--C-:B------:R-:W-:Y:S01]  /*73a0*/  FFMA R9, R5, 1.00279998779296875, R2.reuse ;  /* 0x3f805bc005097823 */ /* 0x100fe20000000002 */
[C-C-:B------:R-:W-:Y:S01]  /*73b0*/  FFMA R7, R2.reuse, 1.0029000043869018555, R2.reuse ;  /* 0x3f805f0702077823 */ /* 0x140fe20000000002 */
[----:B------:R-:W-:Y:S01]  /*73c0*/  FMUL R5, R2, 3.2000000476837158203 ;  /* 0x404ccccd02057820 */ /* 0x000fe20000400000 */
[----:B------:R-:W-:Y:S01]  /*73d0*/  FADD R13, R4, R11 ;  /* 0x0000000b040d7221 */ /* 0x000fe20000000000 */
[--C-:B------:R-:W-:Y:S01]  /*73e0*/  FFMA R6, R9, 1.00279998779296875, R2.reuse ;  /* 0x3f805bc009067823 */ /* 0x100fe20000000002 */
[--C-:B------:R-:W-:Y:S01]  /*73f0*/  FFMA R11, R7, 1.0029000043869018555, R2.reuse ;  /* 0x3f805f07070b7823 */ /* 0x100fe20000000002 */
[--C-:B------:R-:W-:Y:S01]  /*7400*/  FFMA R9, R5, 1.0030000209808349609, R2.reuse ;  /* 0x3f80624e05097823 */ /* 0x100fe20000000002 */
[----:B------:R-:W-:Y:S01]  /*7410*/  FMUL R7, R2, 3.2999999523162841797 ;  /* 0x4053333302077820 */ /* 0x000fe20000400000 */
[----:B------:R-:W-:Y:S01]  /*7420*/  FADD R6, R6, R13 ;  /* 0x0000000d06067221 */ /* 0x000fe20000000000 */
[--C-:B------:R-:W-:Y:S01]  /*7430*/  FFMA R13, R11, 1.0029000043869018555, R2.reuse ;  /* 0x3f805f070b0d7823 */ /* 0x100fe20000000002 */
[--C-:B------:R-:W-:Y:S01]  /*7440*/  FFMA R11, R9, 1.0030000209808349609, R2.reuse ;  /* 0x3f80624e090b7823 */ /* 0x100fe20000000002 */
[----:B------:R-:W-:Y:S01]  /*7450*/  FMUL R9, R2, 3.4000000953674316406 ;  /* 0x4059999a02097820 */ /* 0x000fe20000400000 */
[--C-:B------:R-:W-:Y:S01]  /*7460*/  FFMA R7, R7, 1.0031000375747680664, R2.reuse ;  /* 0x3f80659507077823 */ /* 0x100fe20000000002 */
[--C-:B------:R-:W-:Y:S01]  /*7470*/  FFMA R13, R13, 1.0029000043869018555, R2.reuse ;  /* 0x3f805f070d0d7823 */ /* 0x100fe20000000002 */
[--C-:B------:R-:W-:Y:S01]  /*7480*/  FFMA R11, R11, 1.0030000209808349609, R2.reuse ;  /* 0x3f80624e0b0b7823 */ /* 0x100fe20000000002 */
[--C-:B------:R-:W-:Y:S01]  /*7490*/  FFMA R9, R9, 1.0032000541687011719, R2.reuse ;  /* 0x3f8068dc09097823 */ /* 0x100fe20000000002 */
        /* <DEDUP_REMOVED lines=229> */
[----:B------:R-:W0:Y:S01]  /*82f0*/  LDC.64 R4, c[0x0][0x380] ;  /* 0x0000e000ff047b82 */ /* 0x000e220000000a00 */
        /* <DEDUP_REMOVED lines=11> */
[----:B------:R-:W-:Y:S01]  /*83b0*/  FFMA R7, R7, 1.0031000375747680664, R2 ;  /* 0x3f80659507077823 */ /* 0x000fe20000000002 */
[----:B------:R-:W-:Y:S01]  /*83c0*/  FADD R6, R13, R6 ;  /* 0x000000060d067221 */ /* 0x000fe20000000000 */
[--C-:B------:R-:W-:Y:S01]  /*83d0*/  FFMA R11, R11, 1.0030000209808349609, R2.reuse ;  /* 0x3f80624e0b0b7823 */ /* 0x100fe20000000002 */
[--C-:B------:R-:W-:Y:S01]  /*83e0*/  FFMA R9, R9, 1.0032000541687011719, R2.reuse ;  /* 0x3f8068dc09097823 */ /* 0x100fe20000000002 */
[----:B------:R-:W-:-:S02]  /*83f0*/  FFMA R7, R7, 1.0031000375747680664, R2 ;  /* 0x3f80659507077823 */ /* 0x000fc40000000002 */
[----:B------:R-:W-:Y:S01]  /*8400*/  FADD R6, R11, R6 ;  /* 0x000000060b067221 */ /* 0x000fe20000000000 */
[--C-:B------:R-:W-:Y:S01]  /*8410*/  FFMA R9, R9, 1.0032000541687011719, R2.reuse ;  /* 0x3f8068dc09097823 */ /* 0x100fe20000000002 */
[----:B------:R-:W-:-:S03]  /*8420*/  FFMA R7, R7, 1.0031000375747680664, R2 ;  /* 0x3f80659507077823 */ /* 0x000fc60000000002 */
[----:B------:R-:W-:Y:S01]  /*8430*/  FFMA R9, R9, 1.0032000541687011719, R2 ;  /* 0x3f8068dc09097823 */ /* 0x000fe20000000002 */
[----:B------:R-:W-:Y:S01]  /*8440*/  FADD R6, R7, R6 ;  /* 0x0000000607067221 */ /* 0x000fe20000000000 */
[----:B0-----:R-:W-:Y:S01]  /*8450*/  IMAD.WIDE R4, R3, 0x4, R4 ;  /* 0x0000000403047825 */ /* 0x001fe200078e0204 */
[----:B------:R-:W-:-:S03]  /*8460*/  IADD3 R3, PT, PT, R0, R3, RZ ;  /* 0x0000000300037210 */ /* 0x000fc60007ffe0ff */
[----:B------:R-:W-:Y:S01]  /*8470*/  FADD R9, R9, R6 ;  /* 0x0000000609097221 */ /* 0x000fe20000000000 */
[----:B------:R-:W-:-:S04]  /*8480*/  ISETP.GE.AND P0, PT, R3, UR5, PT ;  /* 0x0000000503007c0c */ /* 0x000fc8000bf06270 */
[----:B------:R0:W-:Y:S09]  /*8490*/  STG.E desc[UR6][R4.64], R9 ;  /* 0x0000000904007986 */ /* 0x0001f2000c101906 */
[----:B------:R-:W-:Y:S05]  /*84a0*/  @!P0 BRA `(.L_x_0) ;  /* 0xffffff7c00008947 */ /* 0x000fea000383ffff */
[----:B------:R-:W-:Y:S05]  /*84b0*/  EXIT ;  /* 0x000000000000794d */ /* 0x000fea0003800000 */
.L_x_1:
[----:B------:R-:W-:-:S00]  /*84c0*/  BRA `(.L_x_1) ;  /* 0xfffffffc00fc7947 */ /* 0x000fc0000383ffff */
[----:B------:R-:W-:-:S00]  /*84d0*/  NOP ;  /* 0x0000000000007918 */ /* 0x000fc00000000000 */
        /* <DEDUP_REMOVED lines=10> */
.L_x_5:


//--------------------- .text._Z14low_reg_kernelPfPKfi --------------------------
	.section	.text._Z14low_reg_kernelPfPKfi,"ax",@progbits
	.align	128
        .global         _Z14low_reg_kernelPfPKfi
        .type           _Z14low_reg_kernelPfPKfi,@function
        .size           _Z14low_reg_kernelPfPKfi,(.L_x_6 - _Z14low_reg_kernelPfPKfi)
        .other          _Z14low_reg_kernelPfPKfi,@"STO_CUDA_ENTRY STV_DEFAULT"
_Z14low_reg_kernelPfPKfi:
.text._Z14low_reg_kernelPfPKfi:
        /* <DEDUP_REMOVED lines=11> */
.L_x_3:
[----:B0-----:R-:W0:Y:S01]  /*00b0*/  LDC.64 R2, c[0x0][0x388] ;  /* 0x0000e200ff027b82 */ /* 0x001e220000000a00 */
[----:B------:R-:W2:Y:S01]  /*00c0*/  LDCU UR4, c[0x0][0x390] ;  /* 0x00007200ff0477ac */ /* 0x000ea20008000800 */
[----:B0-----:R-:W-:-:S06]  /*00d0*/  IMAD.WIDE R2, R0, 0x4, R2 ;  /* 0x0000000400027825 */ /* 0x001fcc00078e0202 */
[----:B-1----:R-:W3:Y:S01]  /*00e0*/  LDG.E.CONSTANT R2, desc[UR6][R2.64] ;  /* 0x0000000602027981 */ /* 0x002ee2000c1e9900 */
[-C--:B------:R-:W-:Y:S01]  /*00f0*/  MOV R9, R0.reuse ;  /* 0x0000000000097202 */ /* 0x080fe20000000f00 */
[----:B------:R-:W-:Y:S01]  /*0100*/  HFMA2 R7, -RZ, RZ, 0, 0 ;  /* 0x00000000ff077431 */ /* 0x000fe200000001ff */
[----:B------:R-:W-:Y:S02]  /*0110*/  IADD3 R0, PT, PT, R5, R0, RZ ;  /* 0x0000000005007210 */ /* 0x000fe40007ffe0ff */
[----:B------:R-:W-:Y:S02]  /*0120*/  MOV R4, RZ ;  /* 0x000000ff00047202 */ /* 0x000fe40000000f00 */
[----:B--2---:R-:W-:Y:S01]  /*0130*/  ISETP.GE.AND P1, PT, R0, UR4, PT ;  /* 0x0000000400007c0c */ /* 0x004fe2000bf26270 */
[----:B---3--:R-:W-:-:S12]  /*0140*/  FMUL R6, R2, 0.99989998340606689453 ;  /* 0x3f7ff97202067820 */ /* 0x008fd80000400000 */
.L_x_2:
[----:B------:R-:W-:Y:S01]  /*0150*/  IADD3 R4, PT, PT, R4, 0x4, RZ ;  /* 0x0000000404047810 */ /* 0x000fe20007ffe0ff */
[----:B------:R-:W-:-:S03]  /*0160*/  FFMA R7, R7, 1.0001000165939331055, R6 ;  /* 0x3f80034707077823 */ /* 0x000fc60000000006 */
[----:B------:R-:W-:Y:S01]  /*0170*/  ISETP.NE.AND P0, PT, R4, 0x10, PT ;  /* 0x000000100400780c */ /* 0x000fe20003f05270 */
[----:B------:R-:W-:-:S04]  /*0180*/  FFMA R7, R7, 1.0001000165939331055, R6 ;  /* 0x3f80034707077823 */ /* 0x000fc80000000006 */
[----:B------:R-:W-:-:S04]  /*0190*/  FFMA R7, R7, 1.0001000165939331055, R6 ;  /* 0x3f80034707077823 */ /* 0x000fc80000000006 */
[----:B------:R-:W-:-:S04]  /*01a0*/  FFMA R7, R7, 1.0001000165939331055, R6 ;  /* 0x3f80034707077823 */ /* 0x000fc80000000006 */
[----:B------:R-:W-:Y:S05]  /*01b0*/  @P0 BRA `(.L_x_2) ;  /* 0xfffffffc00e40947 */ /* 0x000fea000383ffff */
[----:B------:R-:W0:Y:S02]  /*01c0*/  LDC.64 R2, c[0x0][0x380] ;  /* 0x0000e000ff027b82 */ /* 0x000e240000000a00 */
[----:B0-----:R-:W-:-:S05]  /*01d0*/  IMAD.WIDE R2, R9, 0x4, R2 ;  /* 0x0000000409027825 */ /* 0x001fca00078e0202 */
[----:B------:R0:W-:Y:S01]  /*01e0*/  STG.E desc[UR6][R2.64], R7 ;  /* 0x0000000702007986 */ /* 0x0001e2000c101906 */
[----:B------:R-:W-:Y:S05]  /*01f0*/  @!P1 BRA `(.L_x_3) ;  /* 0xfffffffc00ac9947 */ /* 0x000fea000383ffff */
[----:B------:R-:W-:Y:S05]  /*0200*/  EXIT ;  /* 0x000000000000794d */ /* 0x000fea0003800000 */
.L_x_4:
        /* <DEDUP_REMOVED lines=15> */
.L_x_6:


//--------------------- .nv.shared.reserved.0     --------------------------
	.section	.nv.shared.reserved.0,"aw",@nobits
	.weak		__nv_reservedSMEM_offset_0_alias
	.size		__nv_reservedSMEM_offset_0_alias, 0, 64
	.other		__nv_reservedSMEM_offset_0_alias,@"STO_CUDA_RESERVED_SHARED STV_DEFAULT"
__nv_reservedSMEM_offset_0_alias:
	.zero		0
	.zero		64


//--------------------- .nv.constant0._Z15high_reg_kernelPfPKfi --------------------------
	.section	.nv.constant0._Z15high_reg_kernelPfPKfi,"a",@progbits
	.sectionflags	@""
	.align	4
.nv.constant0._Z15high_reg_kernelPfPKfi:
	.zero		916


//--------------------- .nv.constant0._Z14low_reg_kernelPfPKfi --------------------------
	.section	.nv.constant0._Z14low_reg_kernelPfPKfi,"a",@progbits
	.sectionflags	@""
	.align	4
.nv.constant0._Z14low_reg_kernelPfPKfi:
	.zero		916


//--------------------- SYMBOLS --------------------------

	.type		.nv.reservedSmem.offset0,@object
	.size		.nv.reservedSmem.offset0,0x4
